//
// Generated by NVIDIA NVVM Compiler
//
// Compiler Build ID: CL-36424714
// Cuda compilation tools, release 13.0, V13.0.88
// Based on NVVM 20.0.0
//

.version 9.0
.target sm_100
.address_size 64

	// .globl	_Z32Compute_New_Temperature_GPU_GoodPfS_Piiifffii
.global .align 4 .b8 __cudart_i2opi_f[24] = {65, 144, 67, 60, 153, 149, 98, 219, 192, 221, 52, 245, 209, 87, 39, 252, 41, 21, 68, 78, 110, 131, 249, 162};

.visible .entry _Z32Compute_New_Temperature_GPU_GoodPfS_Piiifffii(
	.param .u64 .ptr .align 1 _Z32Compute_New_Temperature_GPU_GoodPfS_Piiifffii_param_0,
	.param .u64 .ptr .align 1 _Z32Compute_New_Temperature_GPU_GoodPfS_Piiifffii_param_1,
	.param .u64 .ptr .align 1 _Z32Compute_New_Temperature_GPU_GoodPfS_Piiifffii_param_2,
	.param .u32 _Z32Compute_New_Temperature_GPU_GoodPfS_Piiifffii_param_3,
	.param .u32 _Z32Compute_New_Temperature_GPU_GoodPfS_Piiifffii_param_4,
	.param .f32 _Z32Compute_New_Temperature_GPU_GoodPfS_Piiifffii_param_5,
	.param .f32 _Z32Compute_New_Temperature_GPU_GoodPfS_Piiifffii_param_6,
	.param .f32 _Z32Compute_New_Temperature_GPU_GoodPfS_Piiifffii_param_7,
	.param .u32 _Z32Compute_New_Temperature_GPU_GoodPfS_Piiifffii_param_8,
	.param .u32 _Z32Compute_New_Temperature_GPU_GoodPfS_Piiifffii_param_9
)
{
	.local .align 4 .b8 	__local_depot0[28];
	.reg .b64 	%SP;
	.reg .b64 	%SPL;
	.reg .pred 	%p<45>;
	.reg .b32 	%r<118>;
	.reg .b32 	%f<238>;
	.reg .b64 	%rd<58>;
	.reg .b64 	%fd<55>;

	mov.u64 	%SPL, __local_depot0;
	ld.param.u64 	%rd23, [_Z32Compute_New_Temperature_GPU_GoodPfS_Piiifffii_param_0];
	ld.param.u64 	%rd24, [_Z32Compute_New_Temperature_GPU_GoodPfS_Piiifffii_param_2];
	ld.param.u32 	%r32, [_Z32Compute_New_Temperature_GPU_GoodPfS_Piiifffii_param_3];
	ld.param.u32 	%r33, [_Z32Compute_New_Temperature_GPU_GoodPfS_Piiifffii_param_4];
	ld.param.f32 	%f37, [_Z32Compute_New_Temperature_GPU_GoodPfS_Piiifffii_param_5];
	ld.param.f32 	%f38, [_Z32Compute_New_Temperature_GPU_GoodPfS_Piiifffii_param_6];
	ld.param.f32 	%f39, [_Z32Compute_New_Temperature_GPU_GoodPfS_Piiifffii_param_7];
	ld.param.u32 	%r35, [_Z32Compute_New_Temperature_GPU_GoodPfS_Piiifffii_param_9];
	cvta.to.global.u64 	%rd1, %rd24;
	cvta.to.global.u64 	%rd2, %rd23;
	add.u64 	%rd3, %SPL, 0;
	mul.lo.s32 	%r36, %r33, %r32;
	mov.u32 	%r37, %ntid.x;
	mov.u32 	%r38, %ctaid.x;
	mov.u32 	%r39, %tid.x;
	mad.lo.s32 	%r1, %r37, %r38, %r39;
	setp.ge.s32 	%p1, %r1, %r36;
	@%p1 bra 	$L__BB0_39;
	div.s32 	%r2, %r1, %r33;
	mul.lo.s32 	%r40, %r2, %r33;
	sub.s32 	%r3, %r1, %r40;
	mul.wide.s32 	%rd26, %r1, 4;
	add.s64 	%rd4, %rd2, %rd26;
	ld.global.f32 	%f1, [%rd4];
	add.s64 	%rd5, %rd1, %rd26;
	ld.global.u32 	%r41, [%rd5];
	setp.eq.s32 	%p2, %r41, 0;
	selp.f64 	%fd2, 0d3FF0000000000000, 0d0000000000000000, %p2;
	setp.eq.s32 	%p3, %r41, 1;
	selp.f64 	%fd3, 0d3ED0DC712F981E19, 0d0000000000000000, %p3;
	fma.rn.f64 	%fd4, %fd2, 0d3EF5B49D2B1E91BB, %fd3;
	cvt.rn.f32.f64 	%f2, %fd4;
	add.s32 	%r42, %r32, -1;
	setp.eq.s32 	%p4, %r2, %r42;
	mov.f32 	%f226, %f1;
	mov.f32 	%f227, %f2;
	@%p4 bra 	$L__BB0_4;
	mul.wide.s32 	%rd6, %r33, 4;
	add.s64 	%rd27, %rd5, %rd6;
	ld.global.u32 	%r43, [%rd27];
	setp.eq.s32 	%p5, %r43, 0;
	@%p5 bra 	$L__BB0_4;
	add.s64 	%rd28, %rd4, %rd6;
	ld.global.f32 	%f226, [%rd28];
	mov.f32 	%f227, 0f3686E389;
$L__BB0_4:
	setp.eq.s32 	%p6, %r2, 0;
	mov.f32 	%f228, %f1;
	mov.f32 	%f229, %f2;
	@%p6 bra 	$L__BB0_7;
	sub.s32 	%r4, %r1, %r33;
	mul.wide.s32 	%rd29, %r4, 4;
	add.s64 	%rd30, %rd1, %rd29;
	ld.global.u32 	%r44, [%rd30];
	setp.eq.s32 	%p7, %r44, 0;
	@%p7 bra 	$L__BB0_7;
	add.s64 	%rd32, %rd2, %rd29;
	ld.global.f32 	%f228, [%rd32];
	mov.f32 	%f229, 0f3686E389;
$L__BB0_7:
	add.s32 	%r45, %r33, -1;
	setp.eq.s32 	%p8, %r3, %r45;
	mov.f32 	%f230, %f1;
	mov.f32 	%f231, %f2;
	@%p8 bra 	$L__BB0_10;
	ld.global.u32 	%r46, [%rd5+4];
	setp.eq.s32 	%p9, %r46, 0;
	@%p9 bra 	$L__BB0_10;
	ld.global.f32 	%f230, [%rd4+4];
	mov.f32 	%f231, 0f3686E389;
$L__BB0_10:
	setp.eq.s32 	%p10, %r3, 0;
	mov.f32 	%f232, %f1;
	mov.f32 	%f233, %f2;
	@%p10 bra 	$L__BB0_13;
	ld.global.u32 	%r47, [%rd5+-4];
	setp.eq.s32 	%p11, %r47, 0;
	@%p11 bra 	$L__BB0_13;
	ld.global.f32 	%f232, [%rd4+-4];
	mov.f32 	%f233, 0f3686E389;
$L__BB0_13:
	ld.param.u64 	%rd51, [_Z32Compute_New_Temperature_GPU_GoodPfS_Piiifffii_param_1];
	cvt.f64.f32 	%fd5, %f1;
	cvt.f64.f32 	%fd6, %f2;
	rcp.rn.f64 	%fd7, %fd6;
	cvt.f64.f32 	%fd8, %f227;
	rcp.rn.f64 	%fd9, %fd8;
	add.f64 	%fd10, %fd7, %fd9;
	mov.f64 	%fd11, 0d4000000000000000;
	div.rn.f64 	%fd12, %fd11, %fd10;
	mul.f32 	%f44, %f37, %f37;
	div.rn.f32 	%f45, %f39, %f44;
	cvt.f64.f32 	%fd13, %f45;
	mul.f64 	%fd14, %fd12, %fd13;
	sub.f32 	%f46, %f226, %f1;
	cvt.f64.f32 	%fd15, %f46;
	fma.rn.f64 	%fd16, %fd14, %fd15, %fd5;
	cvt.rn.f32.f64 	%f47, %fd16;
	cvta.to.global.u64 	%rd33, %rd51;
	mul.wide.s32 	%rd34, %r1, 4;
	add.s64 	%rd7, %rd33, %rd34;
	cvt.f64.f32 	%fd17, %f47;
	cvt.f64.f32 	%fd18, %f229;
	rcp.rn.f64 	%fd19, %fd18;
	add.f64 	%fd20, %fd7, %fd19;
	div.rn.f64 	%fd21, %fd11, %fd20;
	mul.f64 	%fd22, %fd21, %fd13;
	sub.f32 	%f48, %f1, %f228;
	cvt.f64.f32 	%fd23, %f48;
	mul.f64 	%fd24, %fd22, %fd23;
	sub.f64 	%fd25, %fd17, %fd24;
	cvt.rn.f32.f64 	%f49, %fd25;
	cvt.f64.f32 	%fd26, %f49;
	cvt.f64.f32 	%fd27, %f231;
	rcp.rn.f64 	%fd28, %fd27;
	add.f64 	%fd29, %fd7, %fd28;
	div.rn.f64 	%fd30, %fd11, %fd29;
	mul.f32 	%f50, %f38, %f38;
	div.rn.f32 	%f51, %f39, %f50;
	cvt.f64.f32 	%fd31, %f51;
	mul.f64 	%fd32, %fd30, %fd31;
	sub.f32 	%f52, %f230, %f1;
	cvt.f64.f32 	%fd33, %f52;
	fma.rn.f64 	%fd34, %fd32, %fd33, %fd26;
	cvt.rn.f32.f64 	%f53, %fd34;
	cvt.f64.f32 	%fd35, %f53;
	cvt.f64.f32 	%fd36, %f233;
	rcp.rn.f64 	%fd37, %fd36;
	add.f64 	%fd38, %fd7, %fd37;
	div.rn.f64 	%fd39, %fd11, %fd38;
	mul.f64 	%fd40, %fd39, %fd31;
	sub.f32 	%f54, %f1, %f232;
	cvt.f64.f32 	%fd41, %f54;
	mul.f64 	%fd42, %fd40, %fd41;
	sub.f64 	%fd43, %fd35, %fd42;
	cvt.rn.f32.f64 	%f236, %fd43;
	st.global.f32 	[%rd7], %f236;
	ld.global.u32 	%r48, [%rd5];
	setp.ne.s32 	%p12, %r48, 1;
	@%p12 bra 	$L__BB0_39;
	ld.param.u32 	%r109, [_Z32Compute_New_Temperature_GPU_GoodPfS_Piiifffii_param_8];
	cvt.rn.f32.s32 	%f55, %r109;
	mul.f32 	%f56, %f39, %f55;
	mul.f32 	%f16, %f56, 0f41278D36;
	mul.f32 	%f57, %f16, 0f3F22F983;
	cvt.rni.s32.f32 	%r117, %f57;
	cvt.rn.f32.s32 	%f58, %r117;
	fma.rn.f32 	%f59, %f58, 0fBFC90FDA, %f16;
	fma.rn.f32 	%f60, %f58, 0fB3A22168, %f59;
	fma.rn.f32 	%f235, %f58, 0fA7C234C5, %f60;
	abs.f32 	%f18, %f16;
	setp.ltu.f32 	%p13, %f18, 0f47CE4780;
	mov.u32 	%r113, %r117;
	mov.f32 	%f234, %f235;
	@%p13 bra 	$L__BB0_22;
	setp.neu.f32 	%p14, %f18, 0f7F800000;
	@%p14 bra 	$L__BB0_17;
	mov.f32 	%f63, 0f00000000;
	mul.rn.f32 	%f234, %f16, %f63;
	mov.b32 	%r113, 0;
	bra.uni 	$L__BB0_22;
$L__BB0_17:
	mov.b32 	%r6, %f16;
	shl.b32 	%r50, %r6, 8;
	or.b32  	%r7, %r50, -2147483648;
	mov.b64 	%rd54, 0;
	mov.b32 	%r110, 0;
	mov.u64 	%rd52, __cudart_i2opi_f;
	mov.u64 	%rd53, %rd3;
$L__BB0_18:
	.pragma "nounroll";
	ld.global.nc.u32 	%r51, [%rd52];
	mad.wide.u32 	%rd37, %r51, %r7, %rd54;
	shr.u64 	%rd54, %rd37, 32;
	st.local.u32 	[%rd53], %rd37;
	add.s32 	%r110, %r110, 1;
	add.s64 	%rd53, %rd53, 4;
	add.s64 	%rd52, %rd52, 4;
	setp.ne.s32 	%p15, %r110, 6;
	@%p15 bra 	$L__BB0_18;
	shr.u32 	%r52, %r6, 23;
	st.local.u32 	[%rd3+24], %rd54;
	and.b32  	%r10, %r52, 31;
	and.b32  	%r53, %r52, 224;
	add.s32 	%r54, %r53, -128;
	shr.u32 	%r55, %r54, 5;
	mul.wide.u32 	%rd38, %r55, 4;
	sub.s64 	%rd14, %rd3, %rd38;
	ld.local.u32 	%r111, [%rd14+24];
	ld.local.u32 	%r112, [%rd14+20];
	setp.eq.s32 	%p16, %r10, 0;
	@%p16 bra 	$L__BB0_21;
	shf.l.wrap.b32 	%r111, %r112, %r111, %r10;
	ld.local.u32 	%r56, [%rd14+16];
	shf.l.wrap.b32 	%r112, %r56, %r112, %r10;
$L__BB0_21:
	shr.u32 	%r57, %r111, 30;
	shf.l.wrap.b32 	%r58, %r112, %r111, 2;
	shl.b32 	%r59, %r112, 2;
	shr.u32 	%r60, %r58, 31;
	add.s32 	%r61, %r60, %r57;
	neg.s32 	%r62, %r61;
	setp.lt.s32 	%p17, %r6, 0;
	selp.b32 	%r113, %r62, %r61, %p17;
	xor.b32  	%r63, %r58, %r6;
	shr.s32 	%r64, %r58, 31;
	xor.b32  	%r65, %r64, %r58;
	xor.b32  	%r66, %r64, %r59;
	cvt.u64.u32 	%rd39, %r65;
	shl.b64 	%rd40, %rd39, 32;
	cvt.u64.u32 	%rd41, %r66;
	or.b64  	%rd42, %rd40, %rd41;
	cvt.rn.f64.s64 	%fd44, %rd42;
	mul.f64 	%fd45, %fd44, 0d3BF921FB54442D19;
	cvt.rn.f32.f64 	%f61, %fd45;
	neg.f32 	%f62, %f61;
	setp.lt.s32 	%p18, %r63, 0;
	selp.f32 	%f234, %f62, %f61, %p18;
$L__BB0_22:
	setp.ltu.f32 	%p19, %f18, 0f47CE4780;
	add.s32 	%r68, %r113, 1;
	mul.rn.f32 	%f64, %f234, %f234;
	and.b32  	%r69, %r113, 1;
	setp.eq.b32 	%p20, %r69, 1;
	selp.f32 	%f65, %f234, 0f3F800000, %p20;
	fma.rn.f32 	%f66, %f64, %f65, 0f00000000;
	fma.rn.f32 	%f67, %f64, 0f37CBAC00, 0fBAB607ED;
	selp.f32 	%f68, 0fB94D4153, %f67, %p20;
	selp.f32 	%f69, 0f3C0885E4, 0f3D2AAABB, %p20;
	fma.rn.f32 	%f70, %f68, %f64, %f69;
	selp.f32 	%f71, 0fBE2AAAA8, 0fBEFFFFFF, %p20;
	fma.rn.f32 	%f72, %f70, %f64, %f71;
	fma.rn.f32 	%f73, %f72, %f66, %f65;
	and.b32  	%r70, %r68, 2;
	setp.eq.s32 	%p21, %r70, 0;
	mov.f32 	%f74, 0f00000000;
	sub.f32 	%f75, %f74, %f73;
	selp.f32 	%f76, %f73, %f75, %p21;
	fma.rn.f32 	%f22, %f76, 0f3DA3D70A, 0f3DB851EC;
	@%p19 bra 	$L__BB0_30;
	setp.neu.f32 	%p22, %f18, 0f7F800000;
	@%p22 bra 	$L__BB0_25;
	mov.f32 	%f79, 0f00000000;
	mul.rn.f32 	%f235, %f16, %f79;
	mov.b32 	%r117, 0;
	bra.uni 	$L__BB0_30;
$L__BB0_25:
	mov.b32 	%r19, %f16;
	shl.b32 	%r72, %r19, 8;
	or.b32  	%r20, %r72, -2147483648;
	mov.b64 	%rd57, 0;
	mov.b32 	%r114, 0;
	mov.u64 	%rd55, __cudart_i2opi_f;
	mov.u64 	%rd56, %rd3;
$L__BB0_26:
	.pragma "nounroll";
	ld.global.nc.u32 	%r73, [%rd55];
	mad.wide.u32 	%rd45, %r73, %r20, %rd57;
	shr.u64 	%rd57, %rd45, 32;
	st.local.u32 	[%rd56], %rd45;
	add.s32 	%r114, %r114, 1;
	add.s64 	%rd56, %rd56, 4;
	add.s64 	%rd55, %rd55, 4;
	setp.ne.s32 	%p23, %r114, 6;
	@%p23 bra 	$L__BB0_26;
	shr.u32 	%r74, %r19, 23;
	st.local.u32 	[%rd3+24], %rd57;
	and.b32  	%r23, %r74, 31;
	and.b32  	%r75, %r74, 224;
	add.s32 	%r76, %r75, -128;
	shr.u32 	%r77, %r76, 5;
	mul.wide.u32 	%rd46, %r77, 4;
	sub.s64 	%rd21, %rd3, %rd46;
	ld.local.u32 	%r115, [%rd21+24];
	ld.local.u32 	%r116, [%rd21+20];
	setp.eq.s32 	%p24, %r23, 0;
	@%p24 bra 	$L__BB0_29;
	shf.l.wrap.b32 	%r115, %r116, %r115, %r23;
	ld.local.u32 	%r78, [%rd21+16];
	shf.l.wrap.b32 	%r116, %r78, %r116, %r23;
$L__BB0_29:
	shr.u32 	%r79, %r115, 30;
	shf.l.wrap.b32 	%r80, %r116, %r115, 2;
	shl.b32 	%r81, %r116, 2;
	shr.u32 	%r82, %r80, 31;
	add.s32 	%r83, %r82, %r79;
	neg.s32 	%r84, %r83;
	setp.lt.s32 	%p25, %r19, 0;
	selp.b32 	%r117, %r84, %r83, %p25;
	xor.b32  	%r85, %r80, %r19;
	shr.s32 	%r86, %r80, 31;
	xor.b32  	%r87, %r86, %r80;
	xor.b32  	%r88, %r86, %r81;
	cvt.u64.u32 	%rd47, %r87;
	shl.b64 	%rd48, %rd47, 32;
	cvt.u64.u32 	%rd49, %r88;
	or.b64  	%rd50, %rd48, %rd49;
	cvt.rn.f64.s64 	%fd46, %rd50;
	mul.f64 	%fd47, %fd46, 0d3BF921FB54442D19;
	cvt.rn.f32.f64 	%f77, %fd47;
	neg.f32 	%f78, %f77;
	setp.lt.s32 	%p26, %r85, 0;
	selp.f32 	%f235, %f78, %f77, %p26;
$L__BB0_30:
	mul.rn.f32 	%f80, %f235, %f235;
	and.b32  	%r90, %r117, 1;
	setp.eq.b32 	%p27, %r90, 1;
	selp.f32 	%f81, 0f3F800000, %f235, %p27;
	fma.rn.f32 	%f82, %f80, %f81, 0f00000000;
	fma.rn.f32 	%f83, %f80, 0f37CBAC00, 0fBAB607ED;
	selp.f32 	%f84, %f83, 0fB94D4153, %p27;
	selp.f32 	%f85, 0f3D2AAABB, 0f3C0885E4, %p27;
	fma.rn.f32 	%f86, %f84, %f80, %f85;
	selp.f32 	%f87, 0fBEFFFFFF, 0fBE2AAAA8, %p27;
	fma.rn.f32 	%f88, %f86, %f80, %f87;
	fma.rn.f32 	%f89, %f88, %f82, %f81;
	and.b32  	%r91, %r117, 2;
	setp.eq.s32 	%p28, %r91, 0;
	mov.f32 	%f90, 0f00000000;
	sub.f32 	%f91, %f90, %f89;
	selp.f32 	%f92, %f89, %f91, %p28;
	fma.rn.f32 	%f93, %f92, 0f3DA3D70A, 0f3DB851EC;
	rem.s32 	%r92, %r1, %r33;
	cvt.rn.f32.s32 	%f94, %r2;
	add.f32 	%f95, %f94, 0f3F000000;
	mul.f32 	%f26, %f37, %f95;
	cvt.rn.f32.s32 	%f96, %r92;
	add.f32 	%f97, %f96, 0f3F000000;
	mul.f32 	%f27, %f38, %f97;
	sub.f32 	%f98, %f26, %f22;
	sub.f32 	%f99, %f27, %f93;
	mul.f32 	%f100, %f99, %f99;
	fma.rn.f32 	%f101, %f98, %f98, %f100;
	sqrt.rn.f32 	%f102, %f101;
	setp.gtu.f32 	%p29, %f102, 0f3BA3D70A;
	setp.lt.s32 	%p30, %r35, 1;
	or.pred  	%p31, %p30, %p29;
	@%p31 bra 	$L__BB0_32;
	mul.f32 	%f103, %f37, 0f45FB9000;
	mul.f32 	%f104, %f103, %f38;
	mul.f32 	%f105, %f104, 0f3B03126F;
	mul.f32 	%f106, %f39, 0f463B8000;
	cvt.rn.f32.u32 	%f107, %r35;
	div.rn.f32 	%f108, %f106, %f107;
	mul.f32 	%f109, %f105, 0f43FB0000;
	div.rn.f32 	%f110, %f108, %f109;
	add.f32 	%f236, %f110, %f236;
	st.global.f32 	[%rd7], %f236;
$L__BB0_32:
	add.f32 	%f111, %f26, 0fBDB851EC;
	add.f32 	%f112, %f27, 0fBDB851EC;
	mul.f32 	%f113, %f112, %f112;
	fma.rn.f32 	%f114, %f111, %f111, %f113;
	sqrt.rn.f32 	%f30, %f114;
	setp.leu.f32 	%p32, %f30, 0f38D1B717;
	@%p32 bra 	$L__BB0_39;
	mul.f32 	%f116, %f30, 0f41278D36;
	cvt.f64.f32 	%fd1, %f30;
	mul.f64 	%fd48, %fd1, 0d401F6A7A2955385E;
	cvt.f64.f32 	%fd49, %f116;
	mul.f64 	%fd50, %fd48, %fd49;
	div.rn.f64 	%fd51, %fd50, 0d3EF2FAAE80000000;
	cvt.rn.f32.f64 	%f31, %fd51;
	abs.f32 	%f32, %f31;
	setp.eq.f32 	%p33, %f31, 0f3F800000;
	mov.f32 	%f237, 0f3F800000;
	@%p33 bra 	$L__BB0_38;
	setp.num.f32 	%p34, %f32, %f32;
	@%p34 bra 	$L__BB0_36;
	mov.f32 	%f172, 0f3F000000;
	add.rn.f32 	%f237, %f31, %f172;
	bra.uni 	$L__BB0_38;
$L__BB0_36:
	setp.lt.f32 	%p35, %f32, 0f00800000;
	mul.f32 	%f117, %f32, 0f4B800000;
	selp.f32 	%f118, %f117, %f32, %p35;
	mov.b32 	%r93, %f118;
	add.s32 	%r94, %r93, -1060439283;
	and.b32  	%r95, %r94, -8388608;
	sub.s32 	%r96, %r93, %r95;
	mov.b32 	%f119, %r96;
	cvt.rn.f32.s32 	%f120, %r95;
	selp.f32 	%f121, 0fC1C00000, 0f00000000, %p35;
	fma.rn.f32 	%f122, %f120, 0f34000000, %f121;
	add.f32 	%f123, %f119, 0fBF800000;
	add.f32 	%f124, %f119, 0f3F800000;
	rcp.approx.ftz.f32 	%f125, %f124;
	add.f32 	%f126, %f123, %f123;
	mul.f32 	%f127, %f126, %f125;
	mul.f32 	%f128, %f127, %f127;
	neg.f32 	%f129, %f127;
	sub.f32 	%f130, %f123, %f127;
	add.f32 	%f131, %f130, %f130;
	fma.rn.f32 	%f132, %f129, %f123, %f131;
	mul.rn.f32 	%f133, %f125, %f132;
	fma.rn.f32 	%f134, %f128, 0f3A2C32E4, 0f3B52E7DB;
	fma.rn.f32 	%f135, %f134, %f128, 0f3C93BB73;
	fma.rn.f32 	%f136, %f135, %f128, 0f3DF6384F;
	mul.rn.f32 	%f137, %f136, %f128;
	fma.rn.f32 	%f138, %f127, 0f3FB8AA3B, %f122;
	mul.f32 	%f139, %f137, 0f40400000;
	sub.f32 	%f140, %f122, %f138;
	fma.rn.f32 	%f141, %f127, 0f3FB8AA3B, %f140;
	fma.rn.f32 	%f142, %f133, 0f3FB8AA3B, %f141;
	fma.rn.f32 	%f143, %f127, 0f32A55E34, %f142;
	fma.rn.f32 	%f144, %f139, %f133, %f143;
	fma.rn.f32 	%f145, %f137, %f127, %f144;
	add.rn.f32 	%f146, %f138, %f145;
	mov.f32 	%f147, 0f3F000000;
	mul.rn.f32 	%f148, %f146, %f147;
	cvt.rni.f32.f32 	%f149, %f148;
	sub.f32 	%f150, %f148, %f149;
	neg.f32 	%f151, %f148;
	fma.rn.f32 	%f152, %f146, 0f3F000000, %f151;
	neg.f32 	%f153, %f138;
	add.rn.f32 	%f154, %f146, %f153;
	neg.f32 	%f155, %f154;
	add.rn.f32 	%f156, %f145, %f155;
	fma.rn.f32 	%f157, %f156, 0f3F000000, %f152;
	add.f32 	%f158, %f150, %f157;
	setp.gt.f32 	%p36, %f149, 0f00000000;
	selp.b32 	%r97, 0, -2097152000, %p36;
	setp.neu.f32 	%p37, %f31, 0f00000000;
	setp.neu.f32 	%p38, %f32, 0f7F800000;
	setp.lt.f32 	%p39, %f148, 0f00000000;
	selp.f32 	%f159, 0f00000000, 0f7F800000, %p39;
	abs.f32 	%f160, %f148;
	setp.gt.f32 	%p40, %f160, 0f43180000;
	cvt.rzi.s32.f32 	%r98, %f149;
	shl.b32 	%r99, %r98, 23;
	sub.s32 	%r100, %r99, %r97;
	mov.b32 	%f161, %r100;
	add.s32 	%r101, %r97, 2130706432;
	mov.b32 	%f162, %r101;
	fma.rn.f32 	%f163, %f158, 0f391FCB8E, 0f3AAF85ED;
	fma.rn.f32 	%f164, %f163, %f158, 0f3C1D9856;
	fma.rn.f32 	%f165, %f164, %f158, 0f3D6357BB;
	fma.rn.f32 	%f166, %f165, %f158, 0f3E75FDEC;
	fma.rn.f32 	%f167, %f166, %f158, 0f3F317218;
	fma.rn.f32 	%f168, %f167, %f158, 0f3F800000;
	mul.f32 	%f169, %f168, %f162;
	mul.f32 	%f170, %f169, %f161;
	selp.f32 	%f237, %f159, %f170, %p40;
	and.pred  	%p41, %p37, %p38;
	@%p41 bra 	$L__BB0_38;
	add.f32 	%f171, %f31, %f31;
	mov.b32 	%r102, %f171;
	and.b32  	%r103, %r102, 2147483647;
	mov.b32 	%f237, %r103;
$L__BB0_38:
	mul.f32 	%f173, %f237, 0f3F29FBE7;
	mov.f32 	%f174, 0f32088888;
	mov.f32 	%f175, 0f3ED55555;
	mul.rn.f32 	%f176, %f175, %f174;
	mov.f32 	%f177, 0f3DE38E37;
	mov.f32 	%f178, 0f3DFA6827;
	mul.rn.f32 	%f179, %f178, %f177;
	fma.rn.f32 	%f180, %f176, 0f3FB8AA3B, 0fB2171B48;
	fma.rn.f32 	%f181, 0f3EAAAAAA, 0f32A55E34, %f180;
	mul.f32 	%f182, %f179, 0f40400000;
	fma.rn.f32 	%f183, %f182, %f176, %f181;
	fma.rn.f32 	%f184, %f179, 0f3EAAAAAA, %f183;
	mov.f32 	%f185, 0fBF04E3D9;
	add.rn.f32 	%f186, %f185, %f184;
	mov.f32 	%f187, 0f3F04E3D9;
	add.rn.f32 	%f188, %f186, %f187;
	neg.f32 	%f189, %f188;
	add.rn.f32 	%f190, %f184, %f189;
	mov.f32 	%f191, 0f3EAAAAAB;
	mul.rn.f32 	%f192, %f186, %f191;
	neg.f32 	%f193, %f192;
	fma.rn.f32 	%f194, %f186, 0f3EAAAAAB, %f193;
	fma.rn.f32 	%f195, %f190, 0f3EAAAAAB, %f194;
	cvt.rni.f32.f32 	%f196, %f192;
	sub.f32 	%f197, %f192, %f196;
	add.f32 	%f198, %f197, %f195;
	fma.rn.f32 	%f199, %f198, 0f391FCB8E, 0f3AAF85ED;
	fma.rn.f32 	%f200, %f199, %f198, 0f3C1D9856;
	fma.rn.f32 	%f201, %f200, %f198, 0f3D6357BB;
	fma.rn.f32 	%f202, %f201, %f198, 0f3E75FDEC;
	fma.rn.f32 	%f203, %f202, %f198, 0f3F317218;
	fma.rn.f32 	%f204, %f203, %f198, 0f3F800000;
	cvt.rzi.s32.f32 	%r104, %f196;
	setp.gt.f32 	%p42, %f196, 0f00000000;
	selp.b32 	%r105, 0, -2097152000, %p42;
	add.s32 	%r106, %r105, 2130706432;
	mov.b32 	%f205, %r106;
	mul.f32 	%f206, %f204, %f205;
	shl.b32 	%r107, %r104, 23;
	sub.s32 	%r108, %r107, %r105;
	mov.b32 	%f207, %r108;
	mul.f32 	%f208, %f206, %f207;
	abs.f32 	%f209, %f192;
	setp.gt.f32 	%p43, %f209, 0f43180000;
	setp.lt.f32 	%p44, %f192, 0f00000000;
	selp.f32 	%f210, 0f00000000, 0f7F800000, %p44;
	selp.f32 	%f211, %f210, %f208, %p43;
	mul.f32 	%f212, %f211, %f173;
	mul.f32 	%f213, %f212, 0f3CD4FDF4;
	cvt.f64.f32 	%fd52, %f213;
	mul.f64 	%fd53, %fd1, 0d401921FB54442D18;
	div.rn.f64 	%fd54, %fd52, %fd53;
	cvt.rn.f32.f64 	%f214, %fd54;
	mul.f32 	%f215, %f37, 0fC5FB9000;
	mul.f32 	%f216, %f215, %f38;
	mul.f32 	%f217, %f216, 0f3B03126F;
	add.f32 	%f218, %f236, 0fC3960000;
	mul.f32 	%f219, %f218, %f214;
	mul.f32 	%f220, %f37, %f219;
	mul.f32 	%f221, %f38, %f220;
	mul.f32 	%f222, %f39, %f221;
	mul.f32 	%f223, %f217, 0f43FB0000;
	div.rn.f32 	%f224, %f222, %f223;
	add.f32 	%f225, %f236, %f224;
	st.global.f32 	[%rd7], %f225;
$L__BB0_39:
	ret;

}


// ===== COMPILED SASS (sm_100) =====

	.target	sm_100

	.elftype	@"ET_EXEC"


//--------------------- .note.nv.tkinfo           --------------------------
	.section	.note.nv.tkinfo,"",@"SHT_NOTE"
	.sectionflags	@"SHF_NOTE_NV_TKINFO"
	.tkinfo
        /*0018*/ 	.word	0x00000002
        /*0030*/ 	.string	""
        /*0030*/ 	.string	"ptxas"
        /*0030*/ 	.string	"Cuda compilation tools, release 13.0, V13.0.88"
        /*0030*/ 	.string	"Build cuda_13.0.r13.0/compiler.36424714_0"
        /*0030*/ 	.string	"-arch sm_100 -m 64 "



//--------------------- .note.nv.cuinfo           --------------------------
	.section	.note.nv.cuinfo,"",@"SHT_NOTE"
	.sectionflags	@"SHF_NOTE_NV_CUINFO"
        /*0018*/ 	.short	0x0002
        /*001a*/ 	.short	0x0064
        /*001c*/ 	.short	0x0082
	.zero		2


//--------------------- .nv.info                  --------------------------
	.section	.nv.info,"",@"SHT_CUDA_INFO"
	.align	4


	//----- nvinfo : EIATTR_REGCOUNT
	.align		4
        /*0000*/ 	.byte	0x04, 0x2f
        /*0002*/ 	.short	(.L_2 - .L_1)
	.align		4
.L_1:
        /*0004*/ 	.word	index@(_Z32Compute_New_Temperature_GPU_GoodPfS_Piiifffii)
        /*0008*/ 	.word	0x0000002a


	//----- nvinfo : EIATTR_FRAME_SIZE
	.align		4
.L_2:
        /*000c*/ 	.byte	0x04, 0x11
        /*000e*/ 	.short	(.L_4 - .L_3)
	.align		4
.L_3:
        /*0010*/ 	.word	index@($__internal_3_$__cuda_sm3x_div_rn_noftz_f32_slowpath)
        /*0014*/ 	.word	0x00000000


	//----- nvinfo : EIATTR_FRAME_SIZE
	.align		4
.L_4:
        /*0018*/ 	.byte	0x04, 0x11
        /*001a*/ 	.short	(.L_6 - .L_5)
	.align		4
.L_5:
        /*001c*/ 	.word	index@($__internal_2_$__cuda_sm20_sqrt_rn_f32_slowpath)
        /*0020*/ 	.word	0x00000000


	//----- nvinfo : EIATTR_FRAME_SIZE
	.align		4
.L_6:
        /*0024*/ 	.byte	0x04, 0x11
        /*0026*/ 	.short	(.L_8 - .L_7)
	.align		4
.L_7:
        /*0028*/ 	.word	index@($__internal_1_$__cuda_sm20_div_rn_f64_full)
        /*002c*/ 	.word	0x00000000


	//----- nvinfo : EIATTR_FRAME_SIZE
	.align		4
.L_8:
        /*0030*/ 	.byte	0x04, 0x11
        /*0032*/ 	.short	(.L_10 - .L_9)
	.align		4
.L_9:
        /*0034*/ 	.word	index@($__internal_0_$__cuda_sm20_dblrcp_rn_slowpath_v3)
        /*0038*/ 	.word	0x00000000


	//----- nvinfo : EIATTR_FRAME_SIZE
	.align		4
.L_10:
        /*003c*/ 	.byte	0x04, 0x11
        /*003e*/ 	.short	(.L_12 - .L_11)
	.align		4
.L_11:
        /*0040*/ 	.word	index@(_Z32Compute_New_Temperature_GPU_GoodPfS_Piiifffii)
        /*0044*/ 	.word	0x00000000


	//----- nvinfo : EIATTR_MIN_STACK_SIZE
	.align		4
.L_12:
        /*0048*/ 	.byte	0x04, 0x12
        /*004a*/ 	.short	(.L_14 - .L_13)
	.align		4
.L_13:
        /*004c*/ 	.word	index@(_Z32Compute_New_Temperature_GPU_GoodPfS_Piiifffii)
        /*0050*/ 	.word	0x00000000
.L_14:


//--------------------- .nv.compat                --------------------------
	.section	.nv.compat,"",@"SHT_CUDA_COMPAT_INFO"
	.align	4
        /*0000*/ 	.byte	0x02, 0x09, 0x00, 0x00, 0x02, 0x02, 0x01, 0x00, 0x02, 0x05, 0x05, 0x00, 0x03, 0x07, 0x01, 0x01
        /*0010*/ 	.byte	0x02, 0x03, 0x00, 0x00, 0x02, 0x06, 0x01, 0x00, 0x04, 0x0b, 0x08, 0x00, 0x01, 0x00, 0x00, 0x00
        /*0020*/ 	.byte	0x00, 0x00, 0x00, 0x00


//--------------------- .nv.info._Z32Compute_New_Temperature_GPU_GoodPfS_Piiifffii --------------------------
	.section	.nv.info._Z32Compute_New_Temperature_GPU_GoodPfS_Piiifffii,"",@"SHT_CUDA_INFO"
	.sectionflags	@""
	.align	4


	//----- nvinfo : EIATTR_CUDA_API_VERSION
	.align		4
        /*0000*/ 	.byte	0x04, 0x37
        /*0002*/ 	.short	(.L_16 - .L_15)
.L_15:
        /*0004*/ 	.word	0x00000082


	//----- nvinfo : EIATTR_KPARAM_INFO
	.align		4
.L_16:
        /*0008*/ 	.byte	0x04, 0x17
        /*000a*/ 	.short	(.L_18 - .L_17)
.L_17:
        /*000c*/ 	.word	0x00000000
        /*0010*/ 	.short	0x0009
        /*0012*/ 	.short	0x0030
        /*0014*/ 	.byte	0x00, 0xf0, 0x11, 0x00


	//----- nvinfo : EIATTR_KPARAM_INFO
	.align		4
.L_18:
        /*0018*/ 	.byte	0x04, 0x17
        /*001a*/ 	.short	(.L_20 - .L_19)
.L_19:
        /*001c*/ 	.word	0x00000000
        /*0020*/ 	.short	0x0008
        /*0022*/ 	.short	0x002c
        /*0024*/ 	.byte	0x00, 0xf0, 0x11, 0x00


	//----- nvinfo : EIATTR_KPARAM_INFO
	.align		4
.L_20:
        /*0028*/ 	.byte	0x04, 0x17
        /*002a*/ 	.short	(.L_22 - .L_21)
.L_21:
        /*002c*/ 	.word	0x00000000
        /*0030*/ 	.short	0x0007
        /*0032*/ 	.short	0x0028
        /*0034*/ 	.byte	0x00, 0xf0, 0x11, 0x00


	//----- nvinfo : EIATTR_KPARAM_INFO
	.align		4
.L_22:
        /*0038*/ 	.byte	0x04, 0x17
        /*003a*/ 	.short	(.L_24 - .L_23)
.L_23:
        /*003c*/ 	.word	0x00000000
        /*0040*/ 	.short	0x0006
        /*0042*/ 	.short	0x0024
        /*0044*/ 	.byte	0x00, 0xf0, 0x11, 0x00


	//----- nvinfo : EIATTR_KPARAM_INFO
	.align		4
.L_24:
        /*0048*/ 	.byte	0x04, 0x17
        /*004a*/ 	.short	(.L_26 - .L_25)
.L_25:
        /*004c*/ 	.word	0x00000000
        /*0050*/ 	.short	0x0005
        /*0052*/ 	.short	0x0020
        /*0054*/ 	.byte	0x00, 0xf0, 0x11, 0x00


	//----- nvinfo : EIATTR_KPARAM_INFO
	.align		4
.L_26:
        /*0058*/ 	.byte	0x04, 0x17
        /*005a*/ 	.short	(.L_28 - .L_27)
.L_27:
        /*005c*/ 	.word	0x00000000
        /*0060*/ 	.short	0x0004
        /*0062*/ 	.short	0x001c
        /*0064*/ 	.byte	0x00, 0xf0, 0x11, 0x00


	//----- nvinfo : EIATTR_KPARAM_INFO
	.align		4
.L_28:
        /*0068*/ 	.byte	0x04, 0x17
        /*006a*/ 	.short	(.L_30 - .L_29)
.L_29:
        /*006c*/ 	.word	0x00000000
        /*0070*/ 	.short	0x0003
        /*0072*/ 	.short	0x0018
        /*0074*/ 	.byte	0x00, 0xf0, 0x11, 0x00


	//----- nvinfo : EIATTR_KPARAM_INFO
	.align		4
.L_30:
        /*0078*/ 	.byte	0x04, 0x17
        /*007a*/ 	.short	(.L_32 - .L_31)
.L_31:
        /*007c*/ 	.word	0x00000000
        /*0080*/ 	.short	0x0002
        /*0082*/ 	.short	0x0010
        /*0084*/ 	.byte	0x00, 0xf5, 0x21, 0x00


	//----- nvinfo : EIATTR_KPARAM_INFO
	.align		4
.L_32:
        /*0088*/ 	.byte	0x04, 0x17
        /*008a*/ 	.short	(.L_34 - .L_33)
.L_33:
        /*008c*/ 	.word	0x00000000
        /*0090*/ 	.short	0x0001
        /*0092*/ 	.short	0x0008
        /*0094*/ 	.byte	0x00, 0xf5, 0x21, 0x00


	//----- nvinfo : EIATTR_KPARAM_INFO
	.align		4
.L_34:
        /*0098*/ 	.byte	0x04, 0x17
        /*009a*/ 	.short	(.L_36 - .L_35)
.L_35:
        /*009c*/ 	.word	0x00000000
        /*00a0*/ 	.short	0x0000
        /*00a2*/ 	.short	0x0000
        /*00a4*/ 	.byte	0x00, 0xf5, 0x21, 0x00


	//----- nvinfo : EIATTR_SPARSE_MMA_MASK
	.align		4
.L_36:
        /*00a8*/ 	.byte	0x03, 0x50
        /*00aa*/ 	.short	0x0000


	//----- nvinfo : EIATTR_MAXREG_COUNT
	.align		4
        /*00ac*/ 	.byte	0x03, 0x1b
        /*00ae*/ 	.short	0x00ff


	//----- nvinfo : EIATTR_MERCURY_ISA_VERSION
	.align		4
        /*00b0*/ 	.byte	0x03, 0x5f
        /*00b2*/ 	.short	0x0101


	//----- nvinfo : EIATTR_VRC_CTA_INIT_COUNT
	.align		4
        /*00b4*/ 	.byte	0x02, 0x4a
	.zero		1
	.zero		1


	//----- nvinfo : EIATTR_EXIT_INSTR_OFFSETS
	.align		4
        /*00b8*/ 	.byte	0x04, 0x1c
        /*00ba*/ 	.short	(.L_38 - .L_37)


	//   ....[0]....
.L_37:
        /*00bc*/ 	.word	0x00000080


	//   ....[1]....
        /*00c0*/ 	.word	0x00001580


	//   ....[2]....
        /*00c4*/ 	.word	0x00002b80


	//   ....[3]....
        /*00c8*/ 	.word	0x00003770


	//----- nvinfo : EIATTR_CRS_STACK_SIZE
	.align		4
.L_38:
        /*00cc*/ 	.byte	0x04, 0x1e
        /*00ce*/ 	.short	(.L_40 - .L_39)
.L_39:
        /*00d0*/ 	.word	0x00000000


	//----- nvinfo : EIATTR_CBANK_PARAM_SIZE
	.align		4
.L_40:
        /*00d4*/ 	.byte	0x03, 0x19
        /*00d6*/ 	.short	0x0034


	//----- nvinfo : EIATTR_PARAM_CBANK
	.align		4
        /*00d8*/ 	.byte	0x04, 0x0a
        /*00da*/ 	.short	(.L_42 - .L_41)
	.align		4
.L_41:
        /*00dc*/ 	.word	index@(.nv.constant0._Z32Compute_New_Temperature_GPU_GoodPfS_Piiifffii)
        /*00e0*/ 	.short	0x0380
        /*00e2*/ 	.short	0x0034


	//----- nvinfo : EIATTR_SW_WAR
	.align		4
.L_42:
        /*00e4*/ 	.byte	0x04, 0x36
        /*00e6*/ 	.short	(.L_44 - .L_43)
.L_43:
        /*00e8*/ 	.word	0x00000008
.L_44:


//--------------------- .nv.callgraph             --------------------------
	.section	.nv.callgraph,"",@"SHT_CUDA_CALLGRAPH"
	.align	4
	.sectionentsize	8
	.align		4
        /*0000*/ 	.word	0x00000000
	.align		4
        /*0004*/ 	.word	0xffffffff
	.align		4
        /*0008*/ 	.word	0x00000000
	.align		4
        /*000c*/ 	.word	0xfffffffe
	.align		4
        /*0010*/ 	.word	0x00000000
	.align		4
        /*0014*/ 	.word	0xfffffffd
	.align		4
        /*0018*/ 	.word	0x00000000
	.align		4
        /*001c*/ 	.word	0xfffffffc


//--------------------- .nv.constant4             --------------------------
	.section	.nv.constant4,"a",@progbits
	.align	8
	.align		8
.nv.constant4:
        /*0000*/ 	.dword	__cudart_i2opi_f


//--------------------- .text._Z32Compute_New_Temperature_GPU_GoodPfS_Piiifffii --------------------------
	.section	.text._Z32Compute_New_Temperature_GPU_GoodPfS_Piiifffii,"ax",@progbits
	.align	128
        .global         _Z32Compute_New_Temperature_GPU_GoodPfS_Piiifffii
        .type           _Z32Compute_New_Temperature_GPU_GoodPfS_Piiifffii,@function
        .size           _Z32Compute_New_Temperature_GPU_GoodPfS_Piiifffii,(.L_x_78 - _Z32Compute_New_Temperature_GPU_GoodPfS_Piiifffii)
        .other          _Z32Compute_New_Temperature_GPU_GoodPfS_Piiifffii,@"STO_CUDA_ENTRY STV_DEFAULT"
_Z32Compute_New_Temperature_GPU_GoodPfS_Piiifffii:
.text._Z32Compute_New_Temperature_GPU_GoodPfS_Piiifffii:
[----:B------:R-:W-:Y:S01]  /*0000*/  LDC R1, c[0x0][0x37c] ;  /* 0x0000df00ff017b82 */ /* 0x000fe20000000800 */
[----:B------:R-:W0:Y:S07]  /*0010*/  S2R R6, SR_CTAID.X ;  /* 0x0000000000067919 */ /* 0x000e2e0000002500 */
[----:B------:R-:W1:Y:S01]  /*0020*/  LDC.64 R8, c[0x0][0x398] ;  /* 0x0000e600ff087b82 */ /* 0x000e620000000a00 */
[----:B------:R-:W0:Y:S01]  /*0030*/  LDCU UR4, c[0x0][0x360] ;  /* 0x00006c00ff0477ac */ /* 0x000e220008000800 */
[----:B------:R-:W0:Y:S02]  /*0040*/  S2R R3, SR_TID.X ;  /* 0x0000000000037919 */ /* 0x000e240000002100 */
[----:B0-----:R-:W-:-:S02]  /*0050*/  IMAD R6, R6, UR4, R3 ;  /* 0x0000000406067c24 */ /* 0x001fc4000f8e0203 */
[----:B-1----:R-:W-:-:S05]  /*0060*/  IMAD R3, R9, R8, RZ ;  /* 0x0000000809037224 */ /* 0x002fca00078e02ff */
[----:B------:R-:W-:-:S13]  /*0070*/  ISETP.GE.AND P0, PT, R6, R3, PT ;  /* 0x000000030600720c */ /* 0x000fda0003f06270 */
[----:B------:R-:W-:Y:S05]  /*0080*/  @P0 EXIT ;  /* 0x000000000000094d */ /* 0x000fea0003800000 */
[----:B------:R-:W0:Y:S01]  /*0090*/  LDC.64 R10, c[0x0][0x390] ;  /* 0x0000e400ff0a7b82 */ /* 0x000e220000000a00 */
[----:B------:R-:W1:Y:S07]  /*00a0*/  LDCU.64 UR12, c[0x0][0x358] ;  /* 0x00006b00ff0c77ac */ /* 0x000e6e0008000a00 */
[----:B------:R-:W2:Y:S01]  /*00b0*/  LDC.64 R22, c[0x0][0x380] ;  /* 0x0000e000ff167b82 */ /* 0x000ea20000000a00 */
[----:B0-----:R-:W-:-:S05]  /*00c0*/  IMAD.WIDE R14, R6, 0x4, R10 ;  /* 0x00000004060e7825 */ /* 0x001fca00078e020a */
[----:B-1----:R-:W3:Y:S01]  /*00d0*/  LDG.E R4, desc[UR12][R14.64] ;  /* 0x0000000c0e047981 */ /* 0x002ee2000c1e1900 */
[----:B--2---:R-:W-:-:S05]  /*00e0*/  IMAD.WIDE R20, R6, 0x4, R22 ;  /* 0x0000000406147825 */ /* 0x004fca00078e0216 */
[----:B------:R-:W2:Y:S01]  /*00f0*/  LDG.E R3, desc[UR12][R20.64] ;  /* 0x0000000c14037981 */ /* 0x000ea2000c1e1900 */
[----:B------:R-:W-:Y:S01]  /*0100*/  IABS R0, R9 ;  /* 0x0000000900007213 */ /* 0x000fe20000000000 */
[----:B------:R-:W-:Y:S01]  /*0110*/  HFMA2 R32, -RZ, RZ, 0, 0 ;  /* 0x00000000ff207431 */ /* 0x000fe200000001ff */
[----:B------:R-:W-:Y:S01]  /*0120*/  UMOV UR4, 0x2b1e91bb ;  /* 0x2b1e91bb00047882 */ /* 0x000fe20000000000 */
[----:B------:R-:W-:Y:S01]  /*0130*/  UMOV UR5, 0x3ef5b49d ;  /* 0x3ef5b49d00057882 */ /* 0x000fe20000000000 */
[----:B------:R-:W0:Y:S01]  /*0140*/  I2F.RP R2, R0 ;  /* 0x0000000000027306 */ /* 0x000e220000209400 */
[----:B------:R-:W-:Y:S01]  /*0150*/  IADD3 R8, PT, PT, R8, -0x1, RZ ;  /* 0xffffffff08087810 */ /* 0x000fe20007ffe0ff */
[----:B------:R-:W-:Y:S06]  /*0160*/  BSSY.RECONVERGENT B0, `(.L_x_0) ;  /* 0x0000039000007945 */ /* 0x000fec0003800200 */
[----:B0-----:R-:W0:Y:S02]  /*0170*/  MUFU.RCP R2, R2 ;  /* 0x0000000200027308 */ /* 0x001e240000001000 */
[----:B0-----:R-:W-:-:S06]  /*0180*/  VIADD R12, R2, 0xffffffe ;  /* 0x0ffffffe020c7836 */ /* 0x001fcc0000000000 */
[----:B------:R0:W1:Y:S02]  /*0190*/  F2I.FTZ.U32.TRUNC.NTZ R13, R12 ;  /* 0x0000000c000d7305 */ /* 0x000064000021f000 */
[----:B0-----:R-:W-:Y:S02]  /*01a0*/  IMAD.MOV.U32 R12, RZ, RZ, RZ ;  /* 0x000000ffff0c7224 */ /* 0x001fe400078e00ff */
[----:B-1----:R-:W-:Y:S01]  /*01b0*/  IMAD.MOV R7, RZ, RZ, -R13 ;  /* 0x000000ffff077224 */ /* 0x002fe200078e0a0d */
[C---:B---3--:R-:W-:Y:S02]  /*01c0*/  ISETP.NE.AND P1, PT, R4.reuse, 0x1, PT ;  /* 0x000000010400780c */ /* 0x048fe40003f25270 */
[----:B------:R-:W-:Y:S02]  /*01d0*/  ISETP.NE.AND P0, PT, R4, RZ, PT ;  /* 0x000000ff0400720c */ /* 0x000fe40003f05270 */
[----:B------:R-:W-:Y:S02]  /*01e0*/  FSEL R4, RZ, 2.767002460490886051e-10, P1 ;  /* 0x2f981e19ff047808 */ /* 0x000fe40000800000 */
[----:B------:R-:W-:-:S02]  /*01f0*/  FSEL R5, RZ, 0.40793183445930480957, P1 ;  /* 0x3ed0dc71ff057808 */ /* 0x000fc40000800000 */
[----:B------:R-:W-:Y:S02]  /*0200*/  FSEL R33, RZ, 1.875, P0 ;  /* 0x3ff00000ff217808 */ /* 0x000fe40000000000 */
[----:B--2---:R-:W-:-:S04]  /*0210*/  MOV R34, R3 ;  /* 0x0000000300227202 */ /* 0x004fc80000000f00 */
[----:B------:R-:W-:Y:S01]  /*0220*/  DFMA R32, R32, UR4, R4 ;  /* 0x0000000420207c2b */ /* 0x000fe20008000004 */
[----:B------:R-:W-:Y:S01]  /*0230*/  IMAD R5, R7, R0, RZ ;  /* 0x0000000007057224 */ /* 0x000fe200078e02ff */
[----:B------:R-:W-:-:S03]  /*0240*/  IABS R7, R6 ;  /* 0x0000000600077213 */ /* 0x000fc60000000000 */
[----:B------:R-:W-:-:S05]  /*0250*/  IMAD.HI.U32 R12, R13, R5, R12 ;  /* 0x000000050d0c7227 */ /* 0x000fca00078e000c */
[----:B------:R-:W0:Y:S01]  /*0260*/  F2F.F32.F64 R32, R32 ;  /* 0x0000002000207310 */ /* 0x000e220000301000 */
[----:B------:R-:W-:-:S04]  /*0270*/  IMAD.HI.U32 R5, R12, R7, RZ ;  /* 0x000000070c057227 */ /* 0x000fc800078e00ff */
[----:B------:R-:W-:-:S04]  /*0280*/  IMAD.MOV R2, RZ, RZ, -R5 ;  /* 0x000000ffff027224 */ /* 0x000fc800078e0a05 */
[C---:B------:R-:W-:Y:S01]  /*0290*/  IMAD R7, R0.reuse, R2, R7 ;  /* 0x0000000200077224 */ /* 0x040fe200078e0207 */
[----:B0-----:R-:W0:Y:S04]  /*02a0*/  F2F.F64.F32 R18, R32 ;  /* 0x0000002000127310 */ /* 0x001e280000201800 */
[----:B------:R-:W-:Y:S01]  /*02b0*/  ISETP.GT.U32.AND P1, PT, R0, R7, PT ;  /* 0x000000070000720c */ /* 0x000fe20003f24070 */
[----:B------:R-:W-:-:S12]  /*02c0*/  IMAD.MOV.U32 R2, RZ, RZ, R32 ;  /* 0x000000ffff027224 */ /* 0x000fd800078e0020 */
[-C--:B------:R-:W-:Y:S01]  /*02d0*/  @!P1 IADD3 R7, PT, PT, R7, -R0.reuse, RZ ;  /* 0x8000000007079210 */ /* 0x080fe20007ffe0ff */
[----:B0-----:R-:W0:Y:S01]  /*02e0*/  MUFU.RCP64H R13, R19 ;  /* 0x00000013000d7308 */ /* 0x001e220000001800 */
[----:B------:R-:W-:Y:S02]  /*02f0*/  VIADD R12, R19, 0x300402 ;  /* 0x00300402130c7836 */ /* 0x000fe40000000000 */
[----:B------:R-:W-:Y:S01]  /*0300*/  ISETP.GE.U32.AND P0, PT, R7, R0, PT ;  /* 0x000000000700720c */ /* 0x000fe20003f06070 */
[----:B------:R-:W-:Y:S01]  /*0310*/  @!P1 VIADD R5, R5, 0x1 ;  /* 0x0000000105059836 */ /* 0x000fe20000000000 */
[----:B------:R-:W-:Y:S02]  /*0320*/  LOP3.LUT R0, R6, R9, RZ, 0x3c, !PT ;  /* 0x0000000906007212 */ /* 0x000fe400078e3cff */
[----:B------:R-:W-:Y:S02]  /*0330*/  ISETP.NE.AND P1, PT, R9, RZ, PT ;  /* 0x000000ff0900720c */ /* 0x000fe40003f25270 */
[----:B------:R-:W-:-:S07]  /*0340*/  ISETP.GE.AND P2, PT, R0, RZ, PT ;  /* 0x000000ff0000720c */ /* 0x000fce0003f46270 */
[----:B------:R-:W-:Y:S01]  /*0350*/  @P0 IADD3 R5, PT, PT, R5, 0x1, RZ ;  /* 0x0000000105050810 */ /* 0x000fe20007ffe0ff */
[----:B0-----:R-:W-:-:S05]  /*0360*/  DFMA R16, -R18, R12, 1 ;  /* 0x3ff000001210742b */ /* 0x001fca000000010c */
[----:B------:R-:W-:Y:S01]  /*0370*/  @!P2 IMAD.MOV R5, RZ, RZ, -R5 ;  /* 0x000000ffff05a224 */ /* 0x000fe200078e0a05 */
[----:B------:R-:W-:Y:S02]  /*0380*/  @!P1 LOP3.LUT R5, RZ, R9, RZ, 0x33, !PT ;  /* 0x00000009ff059212 */ /* 0x000fe400078e33ff */
[----:B------:R-:W-:Y:S01]  /*0390*/  DFMA R16, R16, R16, R16 ;  /* 0x000000101010722b */ /* 0x000fe20000000010 */
[----:B------:R-:W-:Y:S02]  /*03a0*/  FSETP.GEU.AND P2, PT, |R12|, 5.8789094863358348022e-39, PT ;  /* 0x004004020c00780b */ /* 0x000fe40003f4e200 */
[C---:B------:R-:W-:Y:S01]  /*03b0*/  ISETP.NE.AND P4, PT, R5.reuse, R8, PT ;  /* 0x000000080500720c */ /* 0x040fe20003f85270 */
[----:B------:R-:W-:Y:S01]  /*03c0*/  IMAD.MOV R0, RZ, RZ, -R5 ;  /* 0x000000ffff007224 */ /* 0x000fe200078e0a05 */
[----:B------:R-:W-:-:S03]  /*03d0*/  ISETP.NE.AND P3, PT, R5, RZ, PT ;  /* 0x000000ff0500720c */ /* 0x000fc60003f65270 */
[----:B------:R-:W-:Y:S01]  /*03e0*/  DFMA R16, R12, R16, R12 ;  /* 0x000000100c10722b */ /* 0x000fe2000000000c */
[C---:B------:R-:W-:Y:S02]  /*03f0*/  IMAD R7, R9.reuse, R0, R6 ;  /* 0x0000000009077224 */ /* 0x040fe400078e0206 */
[----:B------:R-:W-:-:S03]  /*0400*/  VIADD R0, R9, 0xffffffff ;  /* 0xffffffff09007836 */ /* 0x000fc60000000000 */
[C---:B------:R-:W-:Y:S02]  /*0410*/  ISETP.NE.AND P1, PT, R7.reuse, RZ, PT ;  /* 0x000000ff0700720c */ /* 0x040fe40003f25270 */
[----:B------:R-:W-:Y:S01]  /*0420*/  DFMA R24, -R18, R16, 1 ;  /* 0x3ff000001218742b */ /* 0x000fe20000000110 */
[----:B------:R-:W-:-:S07]  /*0430*/  ISETP.NE.AND P0, PT, R7, R0, PT ;  /* 0x000000000700720c */ /* 0x000fce0003f05270 */
[----:B------:R-:W-:Y:S01]  /*0440*/  DFMA R12, R16, R24, R16 ;  /* 0x00000018100c722b */ /* 0x000fe20000000010 */
[----:B------:R-:W-:Y:S02]  /*0450*/  IMAD.MOV.U32 R16, RZ, RZ, R3 ;  /* 0x000000ffff107224 */ /* 0x000fe400078e0003 */
[----:B------:R-:W-:Y:S01]  /*0460*/  IMAD.MOV.U32 R17, RZ, RZ, R32 ;  /* 0x000000ffff117224 */ /* 0x000fe200078e0020 */
[----:B------:R-:W-:Y:S07]  /*0470*/  @!P4 BRA `(.L_x_1) ;  /* 0x00000000001cc947 */ /* 0x000fee0003800000 */
[----:B------:R-:W-:-:S06]  /*0480*/  IMAD.WIDE R24, R9, 0x4, R14 ;  /* 0x0000000409187825 */ /* 0x000fcc00078e020e */
[----:B------:R-:W2:Y:S02]  /*0490*/  LDG.E R24, desc[UR12][R24.64] ;  /* 0x0000000c18187981 */ /* 0x000ea4000c1e1900 */
[----:B--2---:R-:W-:-:S13]  /*04a0*/  ISETP.NE.AND P4, PT, R24, RZ, PT ;  /* 0x000000ff1800720c */ /* 0x004fda0003f85270 */
[----:B------:R-:W-:Y:S05]  /*04b0*/  @!P4 BRA `(.L_x_1) ;  /* 0x00000000000cc947 */ /* 0x000fea0003800000 */
[----:B------:R-:W-:-:S05]  /*04c0*/  IMAD.WIDE R24, R9, 0x4, R20 ;  /* 0x0000000409187825 */ /* 0x000fca00078e0214 */
[----:B------:R0:W5:Y:S01]  /*04d0*/  LDG.E R16, desc[UR12][R24.64] ;  /* 0x0000000c18107981 */ /* 0x000162000c1e1900 */
[----:B------:R-:W-:-:S07]  /*04e0*/  HFMA2 R2, -RZ, RZ, 0.40771484375, -964.5 ;  /* 0x3686e389ff027431 */ /* 0x000fce00000001ff */
.L_x_1:
[----:B------:R-:W-:Y:S05]  /*04f0*/  BSYNC.RECONVERGENT B0 ;  /* 0x0000000000007941 */ /* 0x000fea0003800200 */
.L_x_0:
[----:B------:R-:W-:Y:S04]  /*0500*/  BSSY.RECONVERGENT B0, `(.L_x_2) ;  /* 0x000000a000007945 */ /* 0x000fe80003800200 */
[----:B------:R-:W-:Y:S05]  /*0510*/  @!P3 BRA `(.L_x_3) ;  /* 0x000000000020b947 */ /* 0x000fea0003800000 */
[----:B------:R-:W-:-:S04]  /*0520*/  IMAD.IADD R9, R6, 0x1, -R9 ;  /* 0x0000000106097824 */ /* 0x000fc800078e0a09 */
[----:B------:R-:W-:-:S06]  /*0530*/  IMAD.WIDE R10, R9, 0x4, R10 ;  /* 0x00000004090a7825 */ /* 0x000fcc00078e020a */
[----:B------:R-:W2:Y:S02]  /*0540*/  LDG.E R10, desc[UR12][R10.64] ;  /* 0x0000000c0a0a7981 */ /* 0x000ea4000c1e1900 */
[----:B--2---:R-:W-:-:S13]  /*0550*/  ISETP.NE.AND P3, PT, R10, RZ, PT ;  /* 0x000000ff0a00720c */ /* 0x004fda0003f65270 */
[----:B------:R-:W-:Y:S05]  /*0560*/  @!P3 BRA `(.L_x_3) ;  /* 0x00000000000cb947 */ /* 0x000fea0003800000 */
[----:B------:R-:W-:-:S05]  /*0570*/  IMAD.WIDE R22, R9, 0x4, R22 ;  /* 0x0000000409167825 */ /* 0x000fca00078e0216 */
[----:B------:R1:W5:Y:S01]  /*0580*/  LDG.E R34, desc[UR12][R22.64] ;  /* 0x0000000c16227981 */ /* 0x000362000c1e1900 */
[----:B------:R-:W-:-:S07]  /*0590*/  IMAD.MOV.U32 R17, RZ, RZ, 0x3686e389 ;  /* 0x3686e389ff117424 */ /* 0x000fce00078e00ff */
.L_x_3:
[----:B------:R-:W-:Y:S05]  /*05a0*/  BSYNC.RECONVERGENT B0 ;  /* 0x0000000000007941 */ /* 0x000fea0003800200 */
.L_x_2:
[----:B------:R-:W-:Y:S01]  /*05b0*/  BSSY.RECONVERGENT B0, `(.L_x_4) ;  /* 0x000000a000007945 */ /* 0x000fe20003800200 */
[----:B------:R-:W-:Y:S01]  /*05c0*/  MOV R8, R3 ;  /* 0x0000000300087202 */ /* 0x000fe20000000f00 */
[----:B------:R-:W-:Y:S02]  /*05d0*/  IMAD.MOV.U32 R10, RZ, RZ, R3 ;  /* 0x000000ffff0a7224 */ /* 0x000fe400078e0003 */
[----:B------:R-:W-:Y:S01]  /*05e0*/  IMAD.MOV.U32 R33, RZ, RZ, R32 ;  /* 0x000000ffff217224 */ /* 0x000fe200078e0020 */
[----:B------:R-:W-:Y:S06]  /*05f0*/  @!P0 BRA `(.L_x_5) ;  /* 0x0000000000148947 */ /* 0x000fec0003800000 */
[----:B------:R-:W2:Y:S02]  /*0600*/  LDG.E R0, desc[UR12][R14.64+0x4] ;  /* 0x0000040c0e007981 */ /* 0x000ea4000c1e1900 */
[----:B--2---:R-:W-:-:S13]  /*0610*/  ISETP.NE.AND P0, PT, R0, RZ, PT ;  /* 0x000000ff0000720c */ /* 0x004fda0003f05270 */
[----:B------:R-:W-:Y:S05]  /*0620*/  @!P0 BRA `(.L_x_5) ;  /* 0x0000000000088947 */ /* 0x000fea0003800000 */
[----:B------:R2:W5:Y:S01]  /*0630*/  LDG.E R8, desc[UR12][R20.64+0x4] ;  /* 0x0000040c14087981 */ /* 0x000562000c1e1900 */
[----:B------:R-:W-:-:S07]  /*0640*/  HFMA2 R33, -RZ, RZ, 0.40771484375, -964.5 ;  /* 0x3686e389ff217431 */ /* 0x000fce00000001ff */
.L_x_5:
[----:B------:R-:W-:Y:S05]  /*0650*/  BSYNC.RECONVERGENT B0 ;  /* 0x0000000000007941 */ /* 0x000fea0003800200 */
.L_x_4:
[----:B------:R-:W-:Y:S04]  /*0660*/  BSSY.RECONVERGENT B0, `(.L_x_6) ;  /* 0x0000007000007945 */ /* 0x000fe80003800200 */
[----:B------:R-:W-:Y:S05]  /*0670*/  @!P1 BRA `(.L_x_7) ;  /* 0x0000000000149947 */ /* 0x000fea0003800000 */
[----:B------:R-:W3:Y:S02]  /*0680*/  LDG.E R0, desc[UR12][R14.64+-0x4] ;  /* 0xfffffc0c0e007981 */ /* 0x000ee4000c1e1900 */
[----:B---3--:R-:W-:-:S13]  /*0690*/  ISETP.NE.AND P0, PT, R0, RZ, PT ;  /* 0x000000ff0000720c */ /* 0x008fda0003f05270 */
[----:B------:R-:W-:Y:S05]  /*06a0*/  @!P0 BRA `(.L_x_7) ;  /* 0x0000000000088947 */ /* 0x000fea0003800000 */
[----:B------:R3:W5:Y:S01]  /*06b0*/  LDG.E R10, desc[UR12][R20.64+-0x4] ;  /* 0xfffffc0c140a7981 */ /* 0x000762000c1e1900 */
[----:B------:R-:W-:-:S07]  /*06c0*/  IMAD.MOV.U32 R32, RZ, RZ, 0x3686e389 ;  /* 0x3686e389ff207424 */ /* 0x000fce00078e00ff */
.L_x_7:
[----:B------:R-:W-:Y:S05]  /*06d0*/  BSYNC.RECONVERGENT B0 ;  /* 0x0000000000007941 */ /* 0x000fea0003800200 */
.L_x_6:
[----:B------:R-:W-:Y:S04]  /*06e0*/  BSSY.RECONVERGENT B0, `(.L_x_8) ;  /* 0x0000008000007945 */ /* 0x000fe80003800200 */
[----:B------:R-:W-:Y:S05]  /*06f0*/  @P2 BRA `(.L_x_9) ;  /* 0x0000000000182947 */ /* 0x000fea0003800000 */
[----:B-1----:R-:W-:Y:S02]  /*0700*/  LOP3.LUT R22, R19, 0x7fffffff, RZ, 0xc0, !PT ;  /* 0x7fffffff13167812 */ /* 0x002fe400078ec0ff */
[----:B------:R-:W-:-:S03]  /*0710*/  MOV R0, 0x740 ;  /* 0x0000074000007802 */ /* 0x000fc60000000f00 */
[----:B------:R-:W-:-:S07]  /*0720*/  VIADD R22, R22, 0xfff00000 ;  /* 0xfff0000016167836 */ /* 0x000fce0000000000 */
[----:B0-23-5:R-:W-:Y:S05]  /*0730*/  CALL.REL.NOINC `($__internal_0_$__cuda_sm20_dblrcp_rn_slowpath_v3) ;  /* 0x0000003000107944 */ /* 0x02dfea0003c00000 */
[----:B------:R-:W-:Y:S01]  /*0740*/  MOV R12, R22 ;  /* 0x00000016000c7202 */ /* 0x000fe20000000f00 */
[----:B------:R-:W-:-:S07]  /*0750*/  IMAD.MOV.U32 R13, RZ, RZ, R23 ;  /* 0x000000ffff0d7224 */ /* 0x000fce00078e0017 */
.L_x_9:
[----:B------:R-:W-:Y:S05]  /*0760*/  BSYNC.RECONVERGENT B0 ;  /* 0x0000000000007941 */ /* 0x000fea0003800200 */
.L_x_8:
[----:B------:R-:W2:Y:S01]  /*0770*/  F2F.F64.F32 R18, R2 ;  /* 0x0000000200127310 */ /* 0x000ea20000201800 */
[----:B------:R-:W-:Y:S07]  /*0780*/  BSSY.RECONVERGENT B0, `(.L_x_10) ;  /* 0x000000e000007945 */ /* 0x000fee0003800200 */
[----:B--23--:R-:W1:Y:S01]  /*0790*/  MUFU.RCP64H R21, R19 ;  /* 0x0000001300157308 */ /* 0x00ce620000001800 */
[----:B------:R-:W-:-:S05]  /*07a0*/  VIADD R20, R19, 0x300402 ;  /* 0x0030040213147836 */ /* 0x000fca0000000000 */
[----:B------:R-:W-:Y:S01]  /*07b0*/  FSETP.GEU.AND P0, PT, |R20|, 5.8789094863358348022e-39, PT ;  /* 0x004004021400780b */ /* 0x000fe20003f0e200 */
[----:B-1----:R-:W-:-:S08]  /*07c0*/  DFMA R22, -R18, R20, 1 ;  /* 0x3ff000001216742b */ /* 0x002fd00000000114 */
[----:B------:R-:W-:-:S08]  /*07d0*/  DFMA R22, R22, R22, R22 ;  /* 0x000000161616722b */ /* 0x000fd00000000016 */
[----:B------:R-:W-:-:S08]  /*07e0*/  DFMA R22, R20, R22, R20 ;  /* 0x000000161416722b */ /* 0x000fd00000000014 */
[----:B0-----:R-:W-:-:S08]  /*07f0*/  DFMA R24, -R18, R22, 1 ;  /* 0x3ff000001218742b */ /* 0x001fd00000000116 */
[----:B------:R-:W-:Y:S01]  /*0800*/  DFMA R22, R22, R24, R22 ;  /* 0x000000181616722b */ /* 0x000fe20000000016 */
[----:B------:R-:W-:Y:S10]  /*0810*/  @P0 BRA `(.L_x_11) ;  /* 0x0000000000100947 */ /* 0x000ff40003800000 */
[----:B------:R-:W-:Y:S02]  /*0820*/  LOP3.LUT R22, R19, 0x7fffffff, RZ, 0xc0, !PT ;  /* 0x7fffffff13167812 */ /* 0x000fe400078ec0ff */
[----:B------:R-:W-:Y:S02]  /*0830*/  MOV R0, 0x860 ;  /* 0x0000086000007802 */ /* 0x000fe40000000f00 */
[----:B------:R-:W-:-:S07]  /*0840*/  IADD3 R22, PT, PT, R22, -0x100000, RZ ;  /* 0xfff0000016167810 */ /* 0x000fce0007ffe0ff */
[----:B-----5:R-:W-:Y:S05]  /*0850*/  CALL.REL.NOINC `($__internal_0_$__cuda_sm20_dblrcp_rn_slowpath_v3) ;  /* 0x0000002c00c87944 */ /* 0x020fea0003c00000 */
.L_x_11:
[----:B------:R-:W-:Y:S05]  /*0860*/  BSYNC.RECONVERGENT B0 ;  /* 0x0000000000007941 */ /* 0x000fea0003800200 */
.L_x_10:
[----:B------:R-:W-:Y:S01]  /*0870*/  DADD R22, R22, R12 ;  /* 0x0000000016167229 */ /* 0x000fe2000000000c */
[----:B------:R-:W-:Y:S01]  /*0880*/  IMAD.MOV.U32 R18, RZ, RZ, 0x1 ;  /* 0x00000001ff127424 */ /* 0x000fe200078e00ff */
[----:B------:R-:W-:Y:S04]  /*0890*/  BSSY.RECONVERGENT B0, `(.L_x_12) ;  /* 0x0000013000007945 */ /* 0x000fe80003800200 */
[----:B------:R-:W0:Y:S02]  /*08a0*/  MUFU.RCP64H R19, R23 ;  /* 0x0000001700137308 */ /* 0x000e240000001800 */
[----:B0-----:R-:W-:-:S08]  /*08b0*/  DFMA R20, -R22, R18, 1 ;  /* 0x3ff000001614742b */ /* 0x001fd00000000112 */
[----:B------:R-:W-:-:S08]  /*08c0*/  DFMA R20, R20, R20, R20 ;  /* 0x000000141414722b */ /* 0x000fd00000000014 */
[----:B------:R-:W-:-:S08]  /*08d0*/  DFMA R20, R18, R20, R18 ;  /* 0x000000141214722b */ /* 0x000fd00000000012 */
[----:B------:R-:W-:-:S08]  /*08e0*/  DFMA R18, -R22, R20, 1 ;  /* 0x3ff000001612742b */ /* 0x000fd00000000114 */
[----:B------:R-:W-:-:S08]  /*08f0*/  DFMA R18, R20, R18, R20 ;  /* 0x000000121412722b */ /* 0x000fd00000000014 */
[----:B------:R-:W-:-:S08]  /*0900*/  DMUL R20, R18, 2 ;  /* 0x4000000012147828 */ /* 0x000fd00000000000 */
[----:B------:R-:W-:-:S08]  /*0910*/  DFMA R24, -R22, R20, 2 ;  /* 0x400000001618742b */ /* 0x000fd00000000114 */
[----:B------:R-:W-:-:S10]  /*0920*/  DFMA R18, R18, R24, R20 ;  /* 0x000000181212722b */ /* 0x000fd40000000014 */
[----:B------:R-:W-:-:S05]  /*0930*/  FFMA R0, RZ, R23, R19 ;  /* 0x00000017ff007223 */ /* 0x000fca0000000013 */
[----:B------:R-:W-:-:S13]  /*0940*/  FSETP.GT.AND P0, PT, |R0|, 1.469367938527859385e-39, PT ;  /* 0x001000000000780b */ /* 0x000fda0003f04200 */
[----:B------:R-:W-:Y:S05]  /*0950*/  @P0 BRA `(.L_x_13) ;  /* 0x0000000000180947 */ /* 0x000fea0003800000 */
[----:B------:R-:W-:Y:S01]  /*0960*/  IMAD.MOV.U32 R18, RZ, RZ, RZ ;  /* 0x000000ffff127224 */ /* 0x000fe200078e00ff */
[----:B------:R-:W-:Y:S02]  /*0970*/  MOV R19, 0x40000000 ;  /* 0x4000000000137802 */ /* 0x000fe40000000f00 */
[----:B------:R-:W-:-:S07]  /*0980*/  MOV R4, 0x9a0 ;  /* 0x000009a000047802 */ /* 0x000fce0000000f00 */
[----:B-----5:R-:W-:Y:S05]  /*0990*/  CALL.REL.NOINC `($__internal_1_$__cuda_sm20_div_rn_f64_full) ;  /* 0x0000003000207944 */ /* 0x020fea0003c00000 */
[----:B------:R-:W-:Y:S02]  /*09a0*/  IMAD.MOV.U32 R18, RZ, RZ, R36 ;  /* 0x000000ffff127224 */ /* 0x000fe400078e0024 */
[----:B------:R-:W-:-:S07]  /*09b0*/  IMAD.MOV.U32 R19, RZ, RZ, R37 ;  /* 0x000000ffff137224 */ /* 0x000fce00078e0025 */
.L_x_13:
[----:B------:R-:W-:Y:S05]  /*09c0*/  BSYNC.RECONVERGENT B0 ;  /* 0x0000000000007941 */ /* 0x000fea0003800200 */
.L_x_12:
[----:B------:R-:W0:Y:S01]  /*09d0*/  LDC R7, c[0x0][0x3a0] ;  /* 0x0000e800ff077b82 */ /* 0x000e220000000800 */
[----:B------:R-:W1:Y:S01]  /*09e0*/  LDCU UR4, c[0x0][0x3a8] ;  /* 0x00007500ff0477ac */ /* 0x000e620008000800 */
[----:B------:R2:W3:Y:S01]  /*09f0*/  F2F.F64.F32 R22, R3 ;  /* 0x0000000300167310 */ /* 0x0004e20000201800 */
[----:B-1----:R-:W-:Y:S01]  /*0a00*/  MOV R4, UR4 ;  /* 0x0000000400047c02 */ /* 0x002fe20008000f00 */
[----:B0-----:R-:W-:-:S06]  /*0a10*/  FMUL R7, R7, R7 ;  /* 0x0000000707077220 */ /* 0x001fcc0000400000 */
[----:B------:R-:W0:Y:S08]  /*0a20*/  MUFU.RCP R0, R7 ;  /* 0x0000000700007308 */ /* 0x000e300000001000 */
[----:B------:R-:W1:Y:S01]  /*0a30*/  FCHK P0, R4, R7 ;  /* 0x0000000704007302 */ /* 0x000e620000000000 */
[----:B0-----:R-:W-:-:S04]  /*0a40*/  FFMA R9, -R7, R0, 1 ;  /* 0x3f80000007097423 */ /* 0x001fc80000000100 */
[----:B------:R-:W-:-:S04]  /*0a50*/  FFMA R0, R0, R9, R0 ;  /* 0x0000000900007223 */ /* 0x000fc80000000000 */
[----:B------:R-:W-:-:S04]  /*0a60*/  FFMA R2, R0, UR4, RZ ;  /* 0x0000000400027c23 */ /* 0x000fc800080000ff */
[----:B------:R-:W-:-:S04]  /*0a70*/  FFMA R9, -R7, R2, UR4 ;  /* 0x0000000407097e23 */ /* 0x000fc80008000102 */
[----:B------:R-:W-:Y:S01]  /*0a80*/  FFMA R30, R0, R9, R2 ;  /* 0x00000009001e7223 */ /* 0x000fe20000000002 */
[----:B-123--:R-:W-:Y:S06]  /*0a90*/  @!P0 BRA `(.L_x_14) ;  /* 0x0000000000148947 */ /* 0x00efec0003800000 */
[----:B------:R-:W0:Y:S01]  /*0aa0*/  LDCU UR4, c[0x0][0x3a8] ;  /* 0x00007500ff0477ac */ /* 0x000e220008000800 */
[----:B------:R-:W-:Y:S01]  /*0ab0*/  MOV R20, 0xae0 ;  /* 0x00000ae000147802 */ /* 0x000fe20000000f00 */
[----:B0-----:R-:W-:-:S07]  /*0ac0*/  IMAD.U32 R0, RZ, RZ, UR4 ;  /* 0x00000004ff007e24 */ /* 0x001fce000f8e00ff */
[----:B-----5:R-:W-:Y:S05]  /*0ad0*/  CALL.REL.NOINC `($__internal_3_$__cuda_sm3x_div_rn_noftz_f32_slowpath) ;  /* 0x0000003400987944 */ /* 0x020fea0003c00000 */
[----:B------:R-:W-:-:S07]  /*0ae0*/  IMAD.MOV.U32 R30, RZ, RZ, R0 ;  /* 0x000000ffff1e7224 */ /* 0x000fce00078e0000 */
.L_x_14:
[----:B------:R-:W0:Y:S01]  /*0af0*/  F2F.F64.F32 R20, R17 ;  /* 0x0000001100147310 */ /* 0x000e220000201800 */
[----:B-----5:R-:W-:Y:S01]  /*0b00*/  FADD R0, -R3, R16 ;  /* 0x0000001003007221 */ /* 0x020fe20000000100 */
[----:B------:R-:W-:Y:S06]  /*0b10*/  BSSY.RECONVERGENT B0, `(.L_x_15) ;  /* 0x000001a000007945 */ /* 0x000fec0003800200 */
[----:B------:R-:W1:Y:S01]  /*0b20*/  F2F.F64.F32 R30, R30 ;  /* 0x0000001e001e7310 */ /* 0x000e620000201800 */
[----:B0-----:R-:W-:-:S07]  /*0b30*/  IADD3 R24, PT, PT, R21, 0x300402, RZ ;  /* 0x0030040215187810 */ /* 0x001fce0007ffe0ff */
[----:B------:R-:W0:Y:S01]  /*0b40*/  F2F.F64.F32 R26, R0 ;  /* 0x00000000001a7310 */ /* 0x000e220000201800 */
[----:B------:R-:W-:Y:S01]  /*0b50*/  FSETP.GEU.AND P0, PT, |R24|, 5.8789094863358348022e-39, PT ;  /* 0x004004021800780b */ /* 0x000fe20003f0e200 */
[----:B-1----:R-:W-:-:S06]  /*0b60*/  DMUL R18, R30, R18 ;  /* 0x000000121e127228 */ /* 0x002fcc0000000000 */
[----:B------:R-:W1:Y:S02]  /*0b70*/  MUFU.RCP64H R25, R21 ;  /* 0x0000001500197308 */ /* 0x000e640000001800 */
[----:B0-----:R-:W-:Y:S02]  /*0b80*/  DFMA R22, R18, R26, R22 ;  /* 0x0000001a1216722b */ /* 0x001fe40000000016 */
[----:B------:R-:W0:Y:S01]  /*0b90*/  LDC.64 R18, c[0x0][0x388] ;  /* 0x0000e200ff127b82 */ /* 0x000e220000000a00 */
[----:B-1----:R-:W-:-:S07]  /*0ba0*/  DFMA R28, -R20, R24, 1 ;  /* 0x3ff00000141c742b */ /* 0x002fce0000000118 */
[----:B------:R-:W1:Y:S01]  /*0bb0*/  F2F.F32.F64 R22, R22 ;  /* 0x0000001600167310 */ /* 0x000e620000301000 */
[----:B------:R-:W-:-:S08]  /*0bc0*/  DFMA R28, R28, R28, R28 ;  /* 0x0000001c1c1c722b */ /* 0x000fd0000000001c */
[----:B------:R-:W-:Y:S02]  /*0bd0*/  DFMA R16, R24, R28, R24 ;  /* 0x0000001c1810722b */ /* 0x000fe40000000018 */
[----:B-1----:R1:W2:Y:S06]  /*0be0*/  F2F.F64.F32 R28, R22 ;  /* 0x00000016001c7310 */ /* 0x0022ac0000201800 */
[----:B------:R-:W-:-:S08]  /*0bf0*/  DFMA R26, -R20, R16, 1 ;  /* 0x3ff00000141a742b */ /* 0x000fd00000000110 */
[----:B------:R-:W-:Y:S01]  /*0c00*/  DFMA R26, R16, R26, R16 ;  /* 0x0000001a101a722b */ /* 0x000fe20000000010 */
[----:B0-----:R-:W-:Y:S01]  /*0c10*/  IMAD.WIDE R16, R6, 0x4, R18 ;  /* 0x0000000406107825 */ /* 0x001fe200078e0212 */
[----:B-12---:R-:W-:Y:S09]  /*0c20*/  @P0 BRA `(.L_x_16) ;  /* 0x0000000000200947 */ /* 0x006ff20003800000 */
[----:B------:R-:W-:Y:S01]  /*0c30*/  LOP3.LUT R22, R21, 0x7fffffff, RZ, 0xc0, !PT ;  /* 0x7fffffff15167812 */ /* 0x000fe200078ec0ff */
[----:B------:R-:W-:Y:S01]  /*0c40*/  IMAD.MOV.U32 R18, RZ, RZ, R20 ;  /* 0x000000ffff127224 */ /* 0x000fe200078e0014 */
[----:B------:R-:W-:Y:S02]  /*0c50*/  MOV R19, R21 ;  /* 0x0000001500137202 */ /* 0x000fe40000000f00 */
[----:B------:R-:W-:Y:S01]  /*0c60*/  MOV R0, 0xc90 ;  /* 0x00000c9000007802 */ /* 0x000fe20000000f00 */
[----:B------:R-:W-:-:S07]  /*0c70*/  VIADD R22, R22, 0xfff00000 ;  /* 0xfff0000016167836 */ /* 0x000fce0000000000 */
[----:B------:R-:W-:Y:S05]  /*0c80*/  CALL.REL.NOINC `($__internal_0_$__cuda_sm20_dblrcp_rn_slowpath_v3) ;  /* 0x0000002800bc7944 */ /* 0x000fea0003c00000 */
[----:B------:R-:W-:Y:S01]  /*0c90*/  MOV R26, R22 ;  /* 0x00000016001a7202 */ /* 0x000fe20000000f00 */
[----:B------:R-:W-:-:S07]  /*0ca0*/  IMAD.MOV.U32 R27, RZ, RZ, R23 ;  /* 0x000000ffff1b7224 */ /* 0x000fce00078e0017 */
.L_x_16:
[----:B------:R-:W-:Y:S05]  /*0cb0*/  BSYNC.RECONVERGENT B0 ;  /* 0x0000000000007941 */ /* 0x000fea0003800200 */
.L_x_15:
[----:B------:R-:W-:Y:S01]  /*0cc0*/  DADD R22, R26, R12 ;  /* 0x000000001a167229 */ /* 0x000fe2000000000c */
[----:B------:R-:W-:Y:S01]  /*0cd0*/  MOV R18, 0x1 ;  /* 0x0000000100127802 */ /* 0x000fe20000000f00 */
        /* <DEDUP_REMOVED lines=16> */
[----:B------:R-:W-:Y:S05]  /*0de0*/  CALL.REL.NOINC `($__internal_1_$__cuda_sm20_div_rn_f64_full) ;  /* 0x0000002c000c7944 */ /* 0x000fea0003c00000 */
[----:B------:R-:W-:Y:S01]  /*0df0*/  IMAD.MOV.U32 R18, RZ, RZ, R36 ;  /* 0x000000ffff127224 */ /* 0x000fe200078e0024 */
[----:B------:R-:W-:-:S07]  /*0e00*/  MOV R19, R37 ;  /* 0x0000002500137202 */ /* 0x000fce0000000f00 */
.L_x_18:
[----:B------:R-:W-:Y:S05]  /*0e10*/  BSYNC.RECONVERGENT B0 ;  /* 0x0000000000007941 */ /* 0x000fea0003800200 */
.L_x_17:
[----:B------:R-:W0:Y:S01]  /*0e20*/  F2F.F64.F32 R20, R33 ;  /* 0x0000002100147310 */ /* 0x000e220000201800 */
[----:B------:R-:W-:Y:S01]  /*0e30*/  FADD R0, R3, -R34 ;  /* 0x8000002203007221 */ /* 0x000fe20000000000 */
[----:B------:R-:W-:Y:S01]  /*0e40*/  DMUL R18, R30, R18 ;  /* 0x000000121e127228 */ /* 0x000fe20000000000 */
[----:B------:R-:W-:Y:S05]  /*0e50*/  BSSY.RECONVERGENT B0, `(.L_x_19) ;  /* 0x0000014000007945 */ /* 0x000fea0003800200 */
[----:B------:R-:W1:Y:S01]  /*0e60*/  F2F.F64.F32 R24, R0 ;  /* 0x0000000000187310 */ /* 0x000e620000201800 */
[----:B0-----:R-:W-:-:S07]  /*0e70*/  VIADD R22, R21, 0x300402 ;  /* 0x0030040215167836 */ /* 0x001fce0000000000 */
[----:B------:R-:W0:Y:S01]  /*0e80*/  MUFU.RCP64H R23, R21 ;  /* 0x0000001500177308 */ /* 0x000e220000001800 */
[----:B------:R-:W-:Y:S01]  /*0e90*/  FSETP.GEU.AND P0, PT, |R22|, 5.8789094863358348022e-39, PT ;  /* 0x004004021600780b */ /* 0x000fe20003f0e200 */
[----:B-1----:R-:W-:Y:S02]  /*0ea0*/  DFMA R18, -R18, R24, R28 ;  /* 0x000000181212722b */ /* 0x002fe4000000011c */
[----:B0-----:R-:W-:-:S08]  /*0eb0*/  DFMA R26, -R20, R22, 1 ;  /* 0x3ff00000141a742b */ /* 0x001fd00000000116 */
[----:B------:R-:W0:Y:S01]  /*0ec0*/  F2F.F32.F64 R18, R18 ;  /* 0x0000001200127310 */ /* 0x000e220000301000 */
[----:B------:R-:W-:-:S08]  /*0ed0*/  DFMA R26, R26, R26, R26 ;  /* 0x0000001a1a1a722b */ /* 0x000fd0000000001a */
[----:B------:R-:W-:Y:S01]  /*0ee0*/  DFMA R26, R22, R26, R22 ;  /* 0x0000001a161a722b */ /* 0x000fe20000000016 */
[----:B0-----:R0:W1:Y:S07]  /*0ef0*/  F2F.F64.F32 R30, R18 ;  /* 0x00000012001e7310 */ /* 0x00106e0000201800 */
[----:B------:R-:W-:-:S08]  /*0f00*/  DFMA R24, -R20, R26, 1 ;  /* 0x3ff000001418742b */ /* 0x000fd0000000011a */
[----:B------:R-:W-:Y:S01]  /*0f10*/  DFMA R22, R26, R24, R26 ;  /* 0x000000181a16722b */ /* 0x000fe2000000001a */
[----:B0-----:R-:W-:Y:S10]  /*0f20*/  @P0 BRA `(.L_x_20) ;  /* 0x0000000000180947 */ /* 0x001ff40003800000 */
[----:B------:R-:W-:Y:S01]  /*0f30*/  LOP3.LUT R22, R21, 0x7fffffff, RZ, 0xc0, !PT ;  /* 0x7fffffff15167812 */ /* 0x000fe200078ec0ff */
[----:B------:R-:W-:Y:S01]  /*0f40*/  IMAD.MOV.U32 R19, RZ, RZ, R21 ;  /* 0x000000ffff137224 */ /* 0x000fe200078e0015 */
[----:B------:R-:W-:Y:S02]  /*0f50*/  MOV R18, R20 ;  /* 0x0000001400127202 */ /* 0x000fe40000000f00 */
[----:B------:R-:W-:Y:S02]  /*0f60*/  IADD3 R22, PT, PT, R22, -0x100000, RZ ;  /* 0xfff0000016167810 */ /* 0x000fe40007ffe0ff */
[----:B------:R-:W-:-:S07]  /*0f70*/  MOV R0, 0xf90 ;  /* 0x00000f9000007802 */ /* 0x000fce0000000f00 */
[----:B-1----:R-:W-:Y:S05]  /*0f80*/  CALL.REL.NOINC `($__internal_0_$__cuda_sm20_dblrcp_rn_slowpath_v3) ;  /* 0x0000002400fc7944 */ /* 0x002fea0003c00000 */
.L_x_20:
[----:B------:R-:W-:Y:S05]  /*0f90*/  BSYNC.RECONVERGENT B0 ;  /* 0x0000000000007941 */ /* 0x000fea0003800200 */
.L_x_19:
        /* <DEDUP_REMOVED lines=15> */
[----:B------:R-:W-:Y:S01]  /*1090*/  MOV R18, RZ ;  /* 0x000000ff00127202 */ /* 0x000fe20000000f00 */
[----:B------:R-:W-:Y:S01]  /*10a0*/  IMAD.MOV.U32 R19, RZ, RZ, 0x40000000 ;  /* 0x40000000ff137424 */ /* 0x000fe200078e00ff */
[----:B------:R-:W-:-:S07]  /*10b0*/  MOV R4, 0x10d0 ;  /* 0x000010d000047802 */ /* 0x000fce0000000f00 */
[----:B-1----:R-:W-:Y:S05]  /*10c0*/  CALL.REL.NOINC `($__internal_1_$__cuda_sm20_div_rn_f64_full) ;  /* 0x0000002800547944 */ /* 0x002fea0003c00000 */
[----:B------:R-:W-:Y:S01]  /*10d0*/  MOV R18, R36 ;  /* 0x0000002400127202 */ /* 0x000fe20000000f00 */
[----:B------:R-:W-:-:S07]  /*10e0*/  IMAD.MOV.U32 R19, RZ, RZ, R37 ;  /* 0x000000ffff137224 */ /* 0x000fce00078e0025 */
.L_x_22:
[----:B------:R-:W-:Y:S05]  /*10f0*/  BSYNC.RECONVERGENT B0 ;  /* 0x0000000000007941 */ /* 0x000fea0003800200 */
.L_x_21:
[----:B------:R-:W0:Y:S01]  /*1100*/  LDC R7, c[0x0][0x3a4] ;  /* 0x0000e900ff077b82 */ /* 0x000e220000000800 */
[----:B------:R-:W2:Y:S02]  /*1110*/  LDCU UR4, c[0x0][0x3a8] ;  /* 0x00007500ff0477ac */ /* 0x000ea40008000800 */
[----:B--2---:R-:W-:Y:S01]  /*1120*/  MOV R4, UR4 ;  /* 0x0000000400047c02 */ /* 0x004fe20008000f00 */
[----:B0-----:R-:W-:-:S04]  /*1130*/  FMUL R7, R7, R7 ;  /* 0x0000000707077220 */ /* 0x001fc80000400000 */
[----:B------:R-:W0:Y:S08]  /*1140*/  MUFU.RCP R0, R7 ;  /* 0x0000000700007308 */ /* 0x000e300000001000 */
[----:B------:R-:W2:Y:S01]  /*1150*/  FCHK P0, R4, R7 ;  /* 0x0000000704007302 */ /* 0x000ea20000000000 */
[----:B0-----:R-:W-:-:S04]  /*1160*/  FFMA R9, -R7, R0, 1 ;  /* 0x3f80000007097423 */ /* 0x001fc80000000100 */
[----:B------:R-:W-:-:S04]  /*1170*/  FFMA R0, R0, R9, R0 ;  /* 0x0000000900007223 */ /* 0x000fc80000000000 */
[----:B------:R-:W-:-:S04]  /*1180*/  FFMA R2, R0, UR4, RZ ;  /* 0x0000000400027c23 */ /* 0x000fc800080000ff */
[----:B------:R-:W-:-:S04]  /*1190*/  FFMA R9, -R7, R2, UR4 ;  /* 0x0000000407097e23 */ /* 0x000fc80008000102 */
[----:B------:R-:W-:Y:S01]  /*11a0*/  FFMA R28, R0, R9, R2 ;  /* 0x00000009001c7223 */ /* 0x000fe20000000002 */
[----:B--2---:R-:W-:Y:S06]  /*11b0*/  @!P0 BRA `(.L_x_23) ;  /* 0x0000000000148947 */ /* 0x004fec0003800000 */
[----:B------:R-:W0:Y:S01]  /*11c0*/  LDCU UR4, c[0x0][0x3a8] ;  /* 0x00007500ff0477ac */ /* 0x000e220008000800 */
[----:B------:R-:W-:Y:S01]  /*11d0*/  MOV R20, 0x1200 ;  /* 0x0000120000147802 */ /* 0x000fe20000000f00 */
[----:B0-----:R-:W-:-:S07]  /*11e0*/  IMAD.U32 R0, RZ, RZ, UR4 ;  /* 0x00000004ff007e24 */ /* 0x001fce000f8e00ff */
[----:B-1----:R-:W-:Y:S05]  /*11f0*/  CALL.REL.NOINC `($__internal_3_$__cuda_sm3x_div_rn_noftz_f32_slowpath) ;  /* 0x0000002c00d07944 */ /* 0x002fea0003c00000 */
[----:B------:R-:W-:-:S07]  /*1200*/  MOV R28, R0 ;  /* 0x00000000001c7202 */ /* 0x000fce0000000f00 */
.L_x_23:
[----:B------:R-:W0:Y:S01]  /*1210*/  F2F.F64.F32 R32, R32 ;  /* 0x0000002000207310 */ /* 0x000e220000201800 */
[----:B------:R-:W-:Y:S01]  /*1220*/  FADD R0, -R3, R8 ;  /* 0x0000000803007221 */ /* 0x000fe20000000100 */
[----:B------:R-:W-:Y:S06]  /*1230*/  BSSY.RECONVERGENT B0, `(.L_x_24) ;  /* 0x0000016000007945 */ /* 0x000fec0003800200 */
[----:B------:R-:W2:Y:S01]  /*1240*/  F2F.F64.F32 R28, R28 ;  /* 0x0000001c001c7310 */ /* 0x000ea20000201800 */
[----:B0-----:R-:W-:-:S07]  /*1250*/  VIADD R8, R33, 0x300402 ;  /* 0x0030040221087836 */ /* 0x001fce0000000000 */
[----:B------:R-:W1:Y:S01]  /*1260*/  F2F.F64.F32 R20, R0 ;  /* 0x0000000000147310 */ /* 0x000e620000201800 */
[----:B------:R-:W-:Y:S01]  /*1270*/  FSETP.GEU.AND P0, PT, |R8|, 5.8789094863358348022e-39, PT ;  /* 0x004004020800780b */ /* 0x000fe20003f0e200 */
[----:B--2---:R-:W-:-:S06]  /*1280*/  DMUL R18, R28, R18 ;  /* 0x000000121c127228 */ /* 0x004fcc0000000000 */
[----:B------:R-:W0:Y:S02]  /*1290*/  MUFU.RCP64H R9, R33 ;  /* 0x0000002100097308 */ /* 0x000e240000001800 */
[----:B-1----:R-:W-:Y:S02]  /*12a0*/  DFMA R18, R18, R20, R30 ;  /* 0x000000141212722b */ /* 0x002fe4000000001e */
        /* <DEDUP_REMOVED lines=14> */
.L_x_25:
[----:B------:R-:W-:Y:S05]  /*1390*/  BSYNC.RECONVERGENT B0 ;  /* 0x0000000000007941 */ /* 0x000fea0003800200 */
.L_x_24:
        /* <DEDUP_REMOVED lines=21> */
.L_x_27:
[----:B------:R-:W-:Y:S05]  /*14f0*/  BSYNC.RECONVERGENT B0 ;  /* 0x0000000000007941 */ /* 0x000fea0003800200 */
.L_x_26:
[----:B------:R-:W-:Y:S01]  /*1500*/  FADD R0, R3, -R10 ;  /* 0x8000000a03007221 */ /* 0x000fe20000000000 */
[----:B------:R-:W-:-:S03]  /*1510*/  DMUL R8, R28, R8 ;  /* 0x000000081c087228 */ /* 0x000fc60000000000 */
[----:B------:R-:W1:Y:S05]  /*1520*/  F2F.F64.F32 R2, R0 ;  /* 0x0000000000027310 */ /* 0x000e6a0000201800 */
[----:B-1----:R-:W-:-:S10]  /*1530*/  DFMA R2, -R8, R2, R30 ;  /* 0x000000020802722b */ /* 0x002fd4000000011e */
[----:B------:R-:W0:Y:S02]  /*1540*/  F2F.F32.F64 R3, R2 ;  /* 0x0000000200037310 */ /* 0x000e240000301000 */
[----:B0-----:R0:W-:Y:S04]  /*1550*/  STG.E desc[UR12][R16.64], R3 ;  /* 0x0000000310007986 */ /* 0x0011e8000c10190c */
[----:B------:R-:W2:Y:S02]  /*1560*/  LDG.E R14, desc[UR12][R14.64] ;  /* 0x0000000c0e0e7981 */ /* 0x000ea4000c1e1900 */
[----:B--2---:R-:W-:-:S13]  /*1570*/  ISETP.NE.AND P0, PT, R14, 0x1, PT ;  /* 0x000000010e00780c */ /* 0x004fda0003f05270 */
[----:B0-----:R-:W-:Y:S05]  /*1580*/  @P0 EXIT ;  /* 0x000000000000094d */ /* 0x001fea0003800000 */
[----:B------:R-:W0:Y:S02]  /*1590*/  LDCU.64 UR4, c[0x0][0x3a8] ;  /* 0x00007500ff0477ac */ /* 0x000e240008000a00 */
[----:B0-----:R-:W-:-:S05]  /*15a0*/  I2FP.F32.S32 R0, UR5 ;  /* 0x0000000500007c45 */ /* 0x001fca0008201400 */
[----:B------:R-:W-:-:S04]  /*15b0*/  FMUL R0, R0, UR4 ;  /* 0x0000000400007c20 */ /* 0x000fc80008400000 */
[----:B------:R-:W-:-:S05]  /*15c0*/  FMUL R0, R0, 10.471975326538085938 ;  /* 0x41278d3600007820 */ /* 0x000fca0000400000 */
[----:B------:R-:W-:-:S13]  /*15d0*/  R2UR UR8, R0 ;  /* 0x00000000000872ca */ /* 0x000fda00000e0000 */
[----:B------:R-:W-:-:S04]  /*15e0*/  MOV R10, UR8 ;  /* 0x00000008000a7c02 */ /* 0x000fc80008000f00 */
[C---:B------:R-:W-:Y:S01]  /*15f0*/  FSETP.GE.AND P0, PT, |R10|.reuse, 105615, PT ;  /* 0x47ce47800a00780b */ /* 0x040fe20003f06200 */
[----:B------:R-:W-:-:S06]  /*1600*/  FMUL R0, R10, 0.63661974668502807617 ;  /* 0x3f22f9830a007820 */ /* 0x000fcc0000400000 */
[----:B------:R-:W0:Y:S02]  /*1610*/  F2I.NTZ R0, R0 ;  /* 0x0000000000007305 */ /* 0x000e240000203100 */
[----:B0-----:R-:W-:Y:S01]  /*1620*/  I2FP.F32.S32 R7, R0 ;  /* 0x0000000000077245 */ /* 0x001fe20000201400 */
[----:B------:R-:W-:-:S04]  /*1630*/  IMAD.MOV.U32 R4, RZ, RZ, R0 ;  /* 0x000000ffff047224 */ /* 0x000fc800078e0000 */
[----:B------:R-:W-:-:S04]  /*1640*/  FFMA R2, R7, -1.5707962512969970703, R10 ;  /* 0xbfc90fda07027823 */ /* 0x000fc8000000000a */
[----:B------:R-:W-:-:S04]  /*1650*/  FFMA R2, R7, -7.5497894158615963534e-08, R2 ;  /* 0xb3a2216807027823 */ /* 0x000fc80000000002 */
[----:B------:R-:W-:-:S05]  /*1660*/  FFMA R2, R7, -5.3903029534742383927e-15, R2 ;  /* 0xa7c234c507027823 */ /* 0x000fca0000000002 */
[----:B------:R-:W-:Y:S01]  /*1670*/  MOV R7, R2 ;  /* 0x0000000200077202 */ /* 0x000fe20000000f00 */
[----:B------:R-:W-:Y:S06]  /*1680*/  @!P0 BRA `(.L_x_28) ;  /* 0x00000004007c8947 */ /* 0x000fec0003800000 */
[----:B------:R-:W-:-:S13]  /*1690*/  FSETP.NEU.AND P1, PT, |R10|, +INF , PT ;  /* 0x7f8000000a00780b */ /* 0x000fda0003f2d200 */
[----:B------:R-:W-:Y:S01]  /*16a0*/  @!P1 FMUL R7, RZ, UR8 ;  /* 0x00000008ff079c20 */ /* 0x000fe20008400000 */
[----:B------:R-:W-:Y:S01]  /*16b0*/  @!P1 IMAD.MOV.U32 R0, RZ, RZ, RZ ;  /* 0x000000ffff009224 */ /* 0x000fe200078e00ff */
[----:B------:R-:W-:Y:S06]  /*16c0*/  @!P1 BRA `(.L_x_28) ;  /* 0x00000004006c9947 */ /* 0x000fec0003800000 */
[----:B------:R-:W-:Y:S01]  /*16d0*/  USHF.L.U32 UR4, UR8, 0x8, URZ ;  /* 0x0000000808047899 */ /* 0x000fe200080006ff */
[----:B------:R-:W0:Y:S03]  /*16e0*/  LDCU.64 UR22, c[0x4][URZ] ;  /* 0x01000000ff1677ac */ /* 0x000e260008000a00 */
[----:B------:R-:W-:Y:S01]  /*16f0*/  ULOP3.LUT UR9, UR4, 0x80000000, URZ, 0xfc, !UPT ;  /* 0x8000000004097892 */ /* 0x000fe2000f8efcff */
[----:B------:R-:W-:Y:S01]  /*1700*/  UMOV UR6, URZ ;  /* 0x000000ff00067c82 */ /* 0x000fe20008000000 */
[----:B------:R-:W-:Y:S01]  /*1710*/  UMOV UR7, URZ ;  /* 0x000000ff00077c82 */ /* 0x000fe20008000000 */
[----:B------:R-:W-:Y:S01]  /*1720*/  UMOV UR4, URZ ;  /* 0x000000ff00047c82 */ /* 0x000fe20008000000 */
[----:B------:R-:W-:-:S08]  /*1730*/  UMOV UR5, URZ ;  /* 0x000000ff00057c82 */ /* 0x000fd00008000000 */
.L_x_29:
[----:B0-----:R-:W-:Y:S01]  /*1740*/  MOV R8, UR22 ;  /* 0x0000001600087c02 */ /* 0x001fe20008000f00 */
[----:B------:R-:W-:-:S05]  /*1750*/  IMAD.U32 R9, RZ, RZ, UR23 ;  /* 0x00000017ff097e24 */ /* 0x000fca000f8e00ff */
[----:B------:R-:W2:Y:S01]  /*1760*/  LDG.E.CONSTANT R8, desc[UR12][R8.64] ;  /* 0x0000000c08087981 */ /* 0x000ea2000c1e9900 */
[----:B------:R-:W-:Y:S02]  /*1770*/  UISETP.EQ.AND UP5, UPT, UR5, URZ, UPT ;  /* 0x000000ff0500728c */ /* 0x000fe4000bfa2270 */
[----:B------:R-:W-:Y:S02]  /*1780*/  UIADD3 UR4, UPT, UPT, UR4, 0x1, URZ ;  /* 0x0000000104047890 */ /* 0x000fe4000fffe0ff */
[----:B------:R-:W-:Y:S02]  /*1790*/  UISETP.EQ.AND UP4, UPT, UR5, 0x4, UPT ;  /* 0x000000040500788c */ /* 0x000fe4000bf82270 */
[----:B------:R-:W-:Y:S02]  /*17a0*/  UISETP.EQ.AND UP3, UPT, UR5, 0x8, UPT ;  /* 0x000000080500788c */ /* 0x000fe4000bf62270 */
[----:B------:R-:W-:Y:S02]  /*17b0*/  UISETP.EQ.AND UP2, UPT, UR5, 0xc, UPT ;  /* 0x0000000c0500788c */ /* 0x000fe4000bf42270 */
[----:B------:R-:W-:-:S02]  /*17c0*/  UISETP.EQ.AND UP1, UPT, UR5, 0x10, UPT ;  /* 0x000000100500788c */ /* 0x000fc4000bf22270 */
[----:B------:R-:W-:-:S04]  /*17d0*/  UIADD3 UR22, UP6, UPT, UR22, 0x4, URZ ;  /* 0x0000000416167890 */ /* 0x000fc8000ffde0ff */
[----:B------:R-:W-:Y:S01]  /*17e0*/  UIADD3.X UR23, UPT, UPT, URZ, UR23, URZ, UP6, !UPT ;  /* 0x00000017ff177290 */ /* 0x000fe2000b7fe4ff */
[----:B--2---:R-:W-:-:S13]  /*17f0*/  R2UR UR10, R8 ;  /* 0x00000000080a72ca */ /* 0x004fda00000e0000 */
[----:B------:R-:W-:-:S04]  /*1800*/  UIMAD.WIDE.U32 UR10, UR10, UR9, URZ ;  /* 0x000000090a0a72a5 */ /* 0x000fc8000f8e00ff */
[----:B------:R-:W-:-:S04]  /*1810*/  UIADD3 UR10, UP0, UPT, UR10, UR6, URZ ;  /* 0x000000060a0a7290 */ /* 0x000fc8000ff1e0ff */
[----:B------:R-:W-:Y:S02]  /*1820*/  UIADD3.X UR6, UPT, UPT, UR11, UR7, URZ, UP0, !UPT ;  /* 0x000000070b067290 */ /* 0x000fe400087fe4ff */
[----:B------:R-:W-:Y:S01]  /*1830*/  UISETP.EQ.AND UP0, UPT, UR5, 0x14, UPT ;  /* 0x000000140500788c */ /* 0x000fe2000bf02270 */
[----:B------:R-:W-:Y:S01]  /*1840*/  @UP5 UMOV UR14, UR10 ;  /* 0x0000000a000e5c82 */ /* 0x000fe20008000000 */
[----:B------:R-:W-:Y:S02]  /*1850*/  UISETP.NE.AND UP5, UPT, UR4, 0x6, UPT ;  /* 0x000000060400788c */ /* 0x000fe4000bfa5270 */
[----:B------:R-:W-:Y:S01]  /*1860*/  UIADD3 UR5, UPT, UPT, UR5, 0x4, URZ ;  /* 0x0000000405057890 */ /* 0x000fe2000fffe0ff */
[----:B------:R-:W-:Y:S01]  /*1870*/  @UP4 UMOV UR16, UR10 ;  /* 0x0000000a00104c82 */ /* 0x000fe20008000000 */
[----:B------:R-:W-:Y:S01]  /*1880*/  @UP3 UMOV UR17, UR10 ;  /* 0x0000000a00113c82 */ /* 0x000fe20008000000 */
[----:B------:R-:W-:Y:S01]  /*1890*/  @UP2 UMOV UR18, UR10 ;  /* 0x0000000a00122c82 */ /* 0x000fe20008000000 */
[----:B------:R-:W-:-:S03]  /*18a0*/  @UP1 UMOV UR19, UR10 ;  /* 0x0000000a00131c82 */ /* 0x000fc60008000000 */
[----:B------:R-:W-:Y:S01]  /*18b0*/  @UP0 UMOV UR20, UR10 ;  /* 0x0000000a00140c82 */ /* 0x000fe20008000000 */
[----:B------:R-:W-:Y:S05]  /*18c0*/  BRA.U UP5, `(.L_x_29) ;  /* 0xfffffffd059c7547 */ /* 0x000fea000b83ffff */
[----:B------:R-:W-:-:S04]  /*18d0*/  USHF.R.U32.HI UR4, URZ, 0x17, UR8 ;  /* 0x00000017ff047899 */ /* 0x000fc80008011608 */
[----:B------:R-:W-:Y:S02]  /*18e0*/  ULOP3.LUT UR5, UR4, 0xe0, URZ, 0xc0, !UPT ;  /* 0x000000e004057892 */ /* 0x000fe4000f8ec0ff */
[----:B------:R-:W-:Y:S02]  /*18f0*/  ULOP3.LUT UP5, URZ, UR4, 0x1f, URZ, 0xc0, !UPT ;  /* 0x0000001f04ff7892 */ /* 0x000fe4000f8ac0ff */
[----:B------:R-:W-:-:S04]  /*1900*/  UIADD3 UR5, UPT, UPT, UR5, -0x80, URZ ;  /* 0xffffff8005057890 */ /* 0x000fc8000fffe0ff */
[----:B------:R-:W-:-:S04]  /*1910*/  USHF.R.U32.HI UR5, URZ, 0x5, UR5 ;  /* 0x00000005ff057899 */ /* 0x000fc80008011605 */
[----:B------:R-:W-:-:S04]  /*1920*/  ULEA UR10, -UR5, URZ, 0x2 ;  /* 0x000000ff050a7291 */ /* 0x000fc8000f8e11ff */
[----:B------:R-:W-:Y:S02]  /*1930*/  UISETP.EQ.AND UP0, UPT, UR10, -0x18, UPT ;  /* 0xffffffe80a00788c */ /* 0x000fe4000bf02270 */
[----:B------:R-:W-:Y:S02]  /*1940*/  UISETP.EQ.AND UP6, UPT, UR10, -0x14, UPT ;  /* 0xffffffec0a00788c */ /* 0x000fe4000bfc2270 */
[----:B------:R-:W-:Y:S02]  /*1950*/  UISETP.EQ.AND UP4, UPT, UR10, -0x10, UPT ;  /* 0xfffffff00a00788c */ /* 0x000fe4000bf82270 */
[----:B------:R-:W-:Y:S02]  /*1960*/  UISETP.EQ.AND UP3, UPT, UR10, -0xc, UPT ;  /* 0xfffffff40a00788c */ /* 0x000fe4000bf62270 */
[----:B------:R-:W-:Y:S02]  /*1970*/  UISETP.EQ.AND UP2, UPT, UR10, -0x8, UPT ;  /* 0xfffffff80a00788c */ /* 0x000fe4000bf42270 */
[----:B------:R-:W-:Y:S01]  /*1980*/  UISETP.EQ.AND UP1, UPT, UR10, -0x4, UPT ;  /* 0xfffffffc0a00788c */ /* 0x000fe2000bf22270 */
[----:B------:R-:W-:Y:S01]  /*1990*/  @UP0 UMOV UR5, UR14 ;  /* 0x0000000e00050c82 */ /* 0x000fe20008000000 */
[----:B------:R-:W-:Y:S01]  /*19a0*/  UISETP.EQ.AND UP0, UPT, UR10, URZ, UPT ;  /* 0x000000ff0a00728c */ /* 0x000fe2000bf02270 */
[----:B------:R-:W-:Y:S01]  /*19b0*/  @UP6 UMOV UR5, UR16 ;  /* 0x0000001000056c82 */ /* 0x000fe20008000000 */
[----:B------:R-:W-:Y:S01]  /*19c0*/  @UP6 UMOV UR7, UR14 ;  /* 0x0000000e00076c82 */ /* 0x000fe20008000000 */
[----:B------:R-:W-:Y:S01]  /*19d0*/  UISETP.EQ.AND UP6, UPT, UR10, 0x4, UPT ;  /* 0x000000040a00788c */ /* 0x000fe2000bfc2270 */
[----:B------:R-:W-:Y:S01]  /*19e0*/  @UP4 UMOV UR7, UR16 ;  /* 0x0000001000074c82 */ /* 0x000fe20008000000 */
        /* <DEDUP_REMOVED lines=10> */
[----:B------:R-:W-:Y:S05]  /*1a90*/  BRA.U !UP5, `(.L_x_30) ;  /* 0x000000010d2c7547 */ /* 0x000fea000b800000 */
[----:B------:R-:W-:Y:S01]  /*1aa0*/  @UP4 UMOV UR9, UR14 ;  /* 0x0000000e00094c82 */ /* 0x000fe20008000000 */
[----:B------:R-:W-:Y:S01]  /*1ab0*/  UISETP.EQ.AND UP4, UPT, UR10, 0x8, UPT ;  /* 0x000000080a00788c */ /* 0x000fe2000bf82270 */
[----:B------:R-:W-:Y:S01]  /*1ac0*/  @UP3 UMOV UR9, UR16 ;  /* 0x0000001000093c82 */ /* 0x000fe20008000000 */
[----:B------:R-:W-:Y:S01]  /*1ad0*/  @UP2 UMOV UR9, UR17 ;  /* 0x0000001100092c82 */ /* 0x000fe20008000000 */
[----:B------:R-:W-:Y:S01]  /*1ae0*/  @UP1 UMOV UR9, UR18 ;  /* 0x0000001200091c82 */ /* 0x000fe20008000000 */
[----:B------:R-:W-:Y:S01]  /*1af0*/  ULOP3.LUT UR4, UR4, 0x1f, URZ, 0xc0, !UPT ;  /* 0x0000001f04047892 */ /* 0x000fe2000f8ec0ff */
[----:B------:R-:W-:Y:S01]  /*1b00*/  @UP0 UMOV UR9, UR19 ;  /* 0x0000001300090c82 */ /* 0x000fe20008000000 */
[----:B------:R-:W-:Y:S02]  /*1b10*/  @UP6 UMOV UR9, UR20 ;  /* 0x0000001400096c82 */ /* 0x000fe40008000000 */
[----:B------:R-:W-:-:S03]  /*1b20*/  USHF.L.W.U32.HI UR5, UR7, UR4, UR5 ;  /* 0x0000000407057299 */ /* 0x000fc60008010e05 */
[----:B------:R-:W-:Y:S02]  /*1b30*/  @UP4 UMOV UR9, UR6 ;  /* 0x0000000600094c82 */ /* 0x000fe40008000000 */
[----:B------:R-:W-:-:S12]  /*1b40*/  USHF.L.W.U32.HI UR7, UR9, UR4, UR7 ;  /* 0x0000000409077299 */ /* 0x000fd80008010e07 */
.L_x_30:
[----:B------:R-:W-:Y:S02]  /*1b50*/  USHF.L.W.U32.HI UR4, UR7, 0x2, UR5 ;  /* 0x0000000207047899 */ /* 0x000fe40008010e05 */
[----:B------:R-:W-:Y:S02]  /*1b60*/  USHF.L.U32 UR7, UR7, 0x2, URZ ;  /* 0x0000000207077899 */ /* 0x000fe400080006ff */
[----:B------:R-:W-:Y:S02]  /*1b70*/  USHF.R.S32.HI UR6, URZ, 0x1f, UR4 ;  /* 0x0000001fff067899 */ /* 0x000fe40008011404 */
[----:B------:R-:W-:Y:S02]  /*1b80*/  USHF.R.U32.HI UR5, URZ, 0x1e, UR5 ;  /* 0x0000001eff057899 */ /* 0x000fe40008011605 */
[----:B------:R-:W-:Y:S02]  /*1b90*/  ULOP3.LUT UR11, UR6, UR4, URZ, 0x3c, !UPT ;  /* 0x00000004060b7292 */ /* 0x000fe4000f8e3cff */
[----:B------:R-:W-:-:S02]  /*1ba0*/  ULOP3.LUT UR10, UR6, UR7, URZ, 0x3c, !UPT ;  /* 0x00000007060a7292 */ /* 0x000fc4000f8e3cff */
[----:B------:R-:W-:Y:S01]  /*1bb0*/  UISETP.GE.AND UP0, UPT, UR8, URZ, UPT ;  /* 0x000000ff0800728c */ /* 0x000fe2000bf06270 */
[----:B------:R-:W-:Y:S01]  /*1bc0*/  UMOV UR6, 0x54442d19 ;  /* 0x54442d1900067882 */ /* 0x000fe20000000000 */
[----:B------:R-:W-:Y:S01]  /*1bd0*/  UMOV UR7, 0x3bf921fb ;  /* 0x3bf921fb00077882 */ /* 0x000fe20000000000 */
[----:B------:R-:W-:Y:S02]  /*1be0*/  ULEA.HI UR5, UR4, UR5, URZ, 0x1 ;  /* 0x0000000504057291 */ /* 0x000fe4000f8f08ff */
[----:B------:R-:W-:Y:S02]  /*1bf0*/  ULOP3.LUT UR4, UR4, UR8, URZ, 0x3c, !UPT ;  /* 0x0000000804047292 */ /* 0x000fe4000f8e3cff */
[----:B------:R-:W0:Y:S04]  /*1c00*/  I2F.F64.S64 R8, UR10 ;  /* 0x0000000a00087d12 */ /* 0x000e280008301c00 */
[----:B------:R-:W-:Y:S01]  /*1c10*/  ISETP.LE.AND P1, PT, RZ, UR4, PT ;  /* 0x00000004ff007c0c */ /* 0x000fe2000bf23270 */
[----:B0-----:R-:W-:Y:S01]  /*1c20*/  DMUL R8, R8, UR6 ;  /* 0x0000000608087c28 */ /* 0x001fe20008000000 */
[----:B------:R-:W-:-:S07]  /*1c30*/  UIADD3 UR6, UPT, UPT, -UR5, URZ, URZ ;  /* 0x000000ff05067290 */ /* 0x000fce000fffe1ff */
[----:B------:R-:W-:Y:S02]  /*1c40*/  @!UP0 UMOV UR5, UR6 ;  /* 0x0000000600058c82 */ /* 0x000fe40008000000 */
[----:B------:R-:W0:Y:S01]  /*1c50*/  F2F.F32.F64 R8, R8 ;  /* 0x0000000800087310 */ /* 0x000e220000301000 */
[----:B------:R-:W-:Y:S02]  /*1c60*/  MOV R0, UR5 ;  /* 0x0000000500007c02 */ /* 0x000fe40008000f00 */
[----:B0-----:R-:W-:-:S07]  /*1c70*/  FSEL R7, -R8, R8, !P1 ;  /* 0x0000000808077208 */ /* 0x001fce0004800100 */
.L_x_28:
[----:B------:R-:W-:Y:S02]  /*1c80*/  IMAD.MOV.U32 R9, RZ, RZ, 0x37cbac00 ;  /* 0x37cbac00ff097424 */ /* 0x000fe400078e00ff */
[----:B------:R-:W-:Y:S01]  /*1c90*/  FMUL R8, R7, R7 ;  /* 0x0000000707087220 */ /* 0x000fe20000400000 */
[C---:B------:R-:W-:Y:S01]  /*1ca0*/  LOP3.LUT R12, R0.reuse, 0x1, RZ, 0xc0, !PT ;  /* 0x00000001000c7812 */ /* 0x040fe200078ec0ff */
[----:B------:R-:W-:Y:S01]  /*1cb0*/  VIADD R0, R0, 0x1 ;  /* 0x0000000100007836 */ /* 0x000fe20000000000 */
[----:B------:R-:W-:Y:S01]  /*1cc0*/  MOV R13, 0x3c0885e4 ;  /* 0x3c0885e4000d7802 */ /* 0x000fe20000000f00 */
[----:B------:R-:W-:Y:S01]  /*1cd0*/  FFMA R11, R8, R9, -0.0013887860113754868507 ;  /* 0xbab607ed080b7423 */ /* 0x000fe20000000009 */
[----:B------:R-:W-:Y:S02]  /*1ce0*/  ISETP.NE.U32.AND P1, PT, R12, 0x1, PT ;  /* 0x000000010c00780c */ /* 0x000fe40003f25070 */
[----:B------:R-:W-:Y:S02]  /*1cf0*/  MOV R12, 0x3e2aaaa8 ;  /* 0x3e2aaaa8000c7802 */ /* 0x000fe40000000f00 */
[----:B------:R-:W-:-:S02]  /*1d00*/  FSEL R11, R11, -0.00019574658654164522886, P1 ;  /* 0xb94d41530b0b7808 */ /* 0x000fc40000800000 */
[----:B------:R-:W-:Y:S02]  /*1d10*/  FSEL R13, R13, 0.041666727513074874878, !P1 ;  /* 0x3d2aaabb0d0d7808 */ /* 0x000fe40004800000 */
[----:B------:R-:W-:Y:S02]  /*1d20*/  LOP3.LUT P2, RZ, R0, 0x2, RZ, 0xc0, !PT ;  /* 0x0000000200ff7812 */ /* 0x000fe4000784c0ff */
[----:B------:R-:W-:Y:S01]  /*1d30*/  FSEL R0, R7, 1, !P1 ;  /* 0x3f80000007007808 */ /* 0x000fe20004800000 */
[----:B------:R-:W-:Y:S01]  /*1d40*/  FFMA R11, R8, R11, R13 ;  /* 0x0000000b080b7223 */ /* 0x000fe2000000000d */
[----:B------:R-:W-:-:S03]  /*1d50*/  FSEL R12, -R12, -0.4999999701976776123, !P1 ;  /* 0xbeffffff0c0c7808 */ /* 0x000fc60004800100 */
[C---:B------:R-:W-:Y:S02]  /*1d60*/  FFMA R7, R8.reuse, R0, RZ ;  /* 0x0000000008077223 */ /* 0x040fe400000000ff */
[----:B------:R-:W-:-:S04]  /*1d70*/  FFMA R11, R8, R11, R12 ;  /* 0x0000000b080b7223 */ /* 0x000fc8000000000c */
[----:B------:R-:W-:Y:S01]  /*1d80*/  FFMA R0, R7, R11, R0 ;  /* 0x0000000b07007223 */ /* 0x000fe20000000000 */
[----:B------:R-:W-:-:S03]  /*1d90*/  IMAD.MOV.U32 R7, RZ, RZ, 0x3da3d70a ;  /* 0x3da3d70aff077424 */ /* 0x000fc600078e00ff */
[----:B------:R-:W-:-:S04]  /*1da0*/  @P2 FADD R0, RZ, -R0 ;  /* 0x80000000ff002221 */ /* 0x000fc80000000000 */
[----:B------:R-:W-:Y:S01]  /*1db0*/  FFMA R8, R0, R7, 0.090000003576278686523 ;  /* 0x3db851ec00087423 */ /* 0x000fe20000000007 */
[----:B------:R-:W-:Y:S06]  /*1dc0*/  @!P0 BRA `(.L_x_31) ;  /* 0x00000004007c8947 */ /* 0x000fec0003800000 */
[----:B------:R-:W-:-:S13]  /*1dd0*/  FSETP.NEU.AND P0, PT, |R10|, +INF , PT ;  /* 0x7f8000000a00780b */ /* 0x000fda0003f0d200 */
[----:B------:R-:W-:Y:S01]  /*1de0*/  @!P0 FMUL R2, RZ, UR8 ;  /* 0x00000008ff028c20 */ /* 0x000fe20008400000 */
[----:B------:R-:W-:Y:S01]  /*1df0*/  @!P0 MOV R4, RZ ;  /* 0x000000ff00048202 */ /* 0x000fe20000000f00 */
        /* <DEDUP_REMOVED lines=8> */
.L_x_32:
[----:B0-----:R-:W-:Y:S01]  /*1e80*/  IMAD.U32 R10, RZ, RZ, UR22 ;  /* 0x00000016ff0a7e24 */ /* 0x001fe2000f8e00ff */
[----:B------:R-:W-:-:S05]  /*1e90*/  MOV R11, UR23 ;  /* 0x00000017000b7c02 */ /* 0x000fca0008000f00 */
        /* <DEDUP_REMOVED lines=63> */
.L_x_33:
[----:B------:R-:W-:Y:S02]  /*2290*/  USHF.L.W.U32.HI UR6, UR5, 0x2, UR4 ;  /* 0x0000000205067899 */ /* 0x000fe40008010e04 */
[----:B------:R-:W-:Y:S02]  /*22a0*/  USHF.L.U32 UR5, UR5, 0x2, URZ ;  /* 0x0000000205057899 */ /* 0x000fe400080006ff */
[----:B------:R-:W-:Y:S02]  /*22b0*/  USHF.R.S32.HI UR7, URZ, 0x1f, UR6 ;  /* 0x0000001fff077899 */ /* 0x000fe40008011406 */
[----:B------:R-:W-:Y:S02]  /*22c0*/  USHF.R.U32.HI UR4, URZ, 0x1e, UR4 ;  /* 0x0000001eff047899 */ /* 0x000fe40008011604 */
[----:B------:R-:W-:Y:S02]  /*22d0*/  ULOP3.LUT UR11, UR7, UR6, URZ, 0x3c, !UPT ;  /* 0x00000006070b7292 */ /* 0x000fe4000f8e3cff */
[----:B------:R-:W-:-:S02]  /*22e0*/  ULOP3.LUT UR10, UR7, UR5, URZ, 0x3c, !UPT ;  /* 0x00000005070a7292 */ /* 0x000fc4000f8e3cff */
[----:B------:R-:W-:Y:S02]  /*22f0*/  UISETP.GE.AND UP0, UPT, UR8, URZ, UPT ;  /* 0x000000ff0800728c */ /* 0x000fe4000bf06270 */
[----:B------:R-:W-:Y:S02]  /*2300*/  ULEA.HI UR4, UR6, UR4, URZ, 0x1 ;  /* 0x0000000406047291 */ /* 0x000fe4000f8f08ff */
[----:B------:R-:W-:Y:S02]  /*2310*/  ULOP3.LUT UR6, UR6, UR8, URZ, 0x3c, !UPT ;  /* 0x0000000806067292 */ /* 0x000fe4000f8e3cff */
[----:B------:R-:W-:Y:S01]  /*2320*/  UIADD3 UR5, UPT, UPT, -UR4, URZ, URZ ;  /* 0x000000ff04057290 */ /* 0x000fe2000fffe1ff */
[----:B------:R-:W0:Y:S01]  /*2330*/  I2F.F64.S64 R10, UR10 ;  /* 0x0000000a000a7d12 */ /* 0x000e220008301c00 */
[----:B------:R-:W-:Y:S01]  /*2340*/  UMOV UR10, 0x54442d19 ;  /* 0x54442d19000a7882 */ /* 0x000fe20000000000 */
[----:B------:R-:W-:Y:S01]  /*2350*/  UMOV UR11, 0x3bf921fb ;  /* 0x3bf921fb000b7882 */ /* 0x000fe20000000000 */
[----:B------:R-:W-:-:S03]  /*2360*/  ISETP.LE.AND P0, PT, RZ, UR6, PT ;  /* 0x00000006ff007c0c */ /* 0x000fc6000bf03270 */
[----:B------:R-:W-:Y:S02]  /*2370*/  @!UP0 UMOV UR4, UR5 ;  /* 0x0000000500048c82 */ /* 0x000fe40008000000 */
[----:B------:R-:W-:Y:S01]  /*2380*/  IMAD.U32 R4, RZ, RZ, UR4 ;  /* 0x00000004ff047e24 */ /* 0x000fe2000f8e00ff */
[----:B0-----:R-:W-:-:S10]  /*2390*/  DMUL R10, R10, UR10 ;  /* 0x0000000a0a0a7c28 */ /* 0x001fd40008000000 */
[----:B------:R-:W0:Y:S02]  /*23a0*/  F2F.F32.F64 R10, R10 ;  /* 0x0000000a000a7310 */ /* 0x000e240000301000 */
[----:B0-----:R-:W-:-:S07]  /*23b0*/  FSEL R2, -R10, R10, !P0 ;  /* 0x0000000a0a027208 */ /* 0x001fce0004000100 */
.L_x_31:
[----:B------:R-:W0:Y:S01]  /*23c0*/  LDC R14, c[0x0][0x39c] ;  /* 0x0000e700ff0e7b82 */ /* 0x000e220000000800 */
[----:B------:R-:W-:Y:S01]  /*23d0*/  IABS R15, R6 ;  /* 0x00000006000f7213 */ /* 0x000fe20000000000 */
[----:B------:R-:W1:Y:S01]  /*23e0*/  LDCU.64 UR4, c[0x0][0x3a0] ;  /* 0x00007400ff0477ac */ /* 0x000e620008000a00 */
[----:B------:R-:W-:Y:S01]  /*23f0*/  ISETP.GE.AND P3, PT, R6, RZ, PT ;  /* 0x000000ff0600720c */ /* 0x000fe20003f66270 */
[----:B------:R-:W-:Y:S01]  /*2400*/  BSSY.RECONVERGENT B0, `(.L_x_34) ;  /* 0x000003b000007945 */ /* 0x000fe20003800200 */
[----:B------:R-:W-:Y:S02]  /*2410*/  LOP3.LUT P1, RZ, R4, 0x2, RZ, 0xc0, !PT ;  /* 0x0000000204ff7812 */ /* 0x000fe4000782c0ff */
[----:B------:R-:W-:-:S05]  /*2420*/  I2FP.F32.S32 R5, R5 ;  /* 0x0000000500057245 */ /* 0x000fca0000201400 */
[----:B------:R-:W-:-:S04]  /*2430*/  FADD R5, R5, 0.5 ;  /* 0x3f00000005057421 */ /* 0x000fc80000000000 */
[----:B-1----:R-:W-:Y:S01]  /*2440*/  FFMA R8, R5, UR4, -R8 ;  /* 0x0000000405087c23 */ /* 0x002fe20008000808 */
[----:B0-----:R-:W-:-:S04]  /*2450*/  IABS R12, R14 ;  /* 0x0000000e000c7213 */ /* 0x001fc80000000000 */
[----:B------:R-:W0:Y:S08]  /*2460*/  I2F.RP R0, R12 ;  /* 0x0000000c00007306 */ /* 0x000e300000209400 */
[----:B0-----:R-:W0:Y:S02]  /*2470*/  MUFU.RCP R0, R0 ;  /* 0x0000000000007308 */ /* 0x001e240000001000 */
[----:B0-----:R-:W-:-:S02]  /*2480*/  IADD3 R10, PT, PT, R0, 0xffffffe, RZ ;  /* 0x0ffffffe000a7810 */ /* 0x001fc40007ffe0ff */
[----:B------:R-:W-:-:S04]  /*2490*/  LOP3.LUT R0, R4, 0x1, RZ, 0xc0, !PT ;  /* 0x0000000104007812 */ /* 0x000fc800078ec0ff */
[----:B------:R0:W1:Y:S02]  /*24a0*/  F2I.FTZ.U32.TRUNC.NTZ R11, R10 ;  /* 0x0000000a000b7305 */ /* 0x000064000021f000 */
[----:B0-----:R-:W-:Y:S01]  /*24b0*/  MOV R10, RZ ;  /* 0x000000ff000a7202 */ /* 0x001fe20000000f00 */
[----:B-1----:R-:W-:-:S04]  /*24c0*/  IMAD.MOV R13, RZ, RZ, -R11 ;  /* 0x000000ffff0d7224 */ /* 0x002fc800078e0a0b */
[----:B------:R-:W-:-:S04]  /*24d0*/  IMAD R13, R13, R12, RZ ;  /* 0x0000000c0d0d7224 */ /* 0x000fc800078e02ff */
[----:B------:R-:W-:-:S04]  /*24e0*/  IMAD.HI.U32 R13, R11, R13, R10 ;  /* 0x0000000d0b0d7227 */ /* 0x000fc800078e000a */
[----:B------:R-:W-:Y:S01]  /*24f0*/  FMUL R10, R2, R2 ;  /* 0x00000002020a7220 */ /* 0x000fe20000400000 */
[----:B------:R-:W-:-:S03]  /*2500*/  IMAD.MOV.U32 R11, RZ, RZ, R15 ;  /* 0x000000ffff0b7224 */ /* 0x000fc600078e000f */
[----:B------:R-:W-:Y:S01]  /*2510*/  FFMA R9, R10, R9, -0.0013887860113754868507 ;  /* 0xbab607ed0a097423 */ /* 0x000fe20000000009 */
[----:B------:R-:W-:-:S05]  /*2520*/  IMAD.HI.U32 R13, R13, R11, RZ ;  /* 0x0000000b0d0d7227 */ /* 0x000fca00078e00ff */
[----:B------:R-:W-:-:S05]  /*2530*/  IADD3 R13, PT, PT, -R13, RZ, RZ ;  /* 0x000000ff0d0d7210 */ /* 0x000fca0007ffe1ff */
[----:B------:R-:W-:Y:S01]  /*2540*/  IMAD R13, R12, R13, R11 ;  /* 0x0000000d0c0d7224 */ /* 0x000fe200078e020b */
[----:B------:R-:W-:-:S04]  /*2550*/  MOV R11, 0x3d2aaabb ;  /* 0x3d2aaabb000b7802 */ /* 0x000fc80000000f00 */
[----:B------:R-:W-:-:S13]  /*2560*/  ISETP.GT.U32.AND P0, PT, R12, R13, PT ;  /* 0x0000000d0c00720c */ /* 0x000fda0003f04070 */
[----:B------:R-:W-:Y:S01]  /*2570*/  @!P0 IMAD.IADD R13, R13, 0x1, -R12 ;  /* 0x000000010d0d8824 */ /* 0x000fe200078e0a0c */
[----:B------:R-:W-:Y:S01]  /*2580*/  ISETP.NE.U32.AND P0, PT, R0, 0x1, PT ;  /* 0x000000010000780c */ /* 0x000fe20003f05070 */
[----:B------:R-:W-:-:S03]  /*2590*/  IMAD.MOV.U32 R0, RZ, RZ, 0x3effffff ;  /* 0x3effffffff007424 */ /* 0x000fc600078e00ff */
[----:B------:R-:W-:Y:S02]  /*25a0*/  ISETP.GT.U32.AND P2, PT, R12, R13, PT ;  /* 0x0000000d0c00720c */ /* 0x000fe40003f44070 */
[----:B------:R-:W-:Y:S02]  /*25b0*/  FSEL R9, R9, -0.00019574658654164522886, !P0 ;  /* 0xb94d415309097808 */ /* 0x000fe40004000000 */
[----:B------:R-:W-:Y:S02]  /*25c0*/  FSEL R11, R11, 0.0083327032625675201416, !P0 ;  /* 0x3c0885e40b0b7808 */ /* 0x000fe40004000000 */
[----:B------:R-:W-:Y:S02]  /*25d0*/  FSEL R4, -R0, -0.16666662693023681641, !P0 ;  /* 0xbe2aaaa800047808 */ /* 0x000fe40004000100 */
[----:B------:R-:W-:Y:S01]  /*25e0*/  FSEL R0, R2, 1, P0 ;  /* 0x3f80000002007808 */ /* 0x000fe20000000000 */
[----:B------:R-:W-:-:S04]  /*25f0*/  FFMA R9, R10, R9, R11 ;  /* 0x000000090a097223 */ /* 0x000fc8000000000b */
[----:B------:R-:W-:Y:S01]  /*2600*/  @!P2 IADD3 R13, PT, PT, R13, -R12, RZ ;  /* 0x8000000c0d0da210 */ /* 0x000fe20007ffe0ff */
[----:B------:R-:W-:Y:S01]  /*2610*/  FFMA R4, R10, R9, R4 ;  /* 0x000000090a047223 */ /* 0x000fe20000000004 */
[----:B------:R-:W-:Y:S01]  /*2620*/  ISETP.NE.AND P2, PT, R14, RZ, PT ;  /* 0x000000ff0e00720c */ /* 0x000fe20003f45270 */
[----:B------:R-:W-:Y:S02]  /*2630*/  FFMA R9, R10, R0, RZ ;  /* 0x000000000a097223 */ /* 0x000fe400000000ff */
[----:B------:R-:W-:Y:S02]  /*2640*/  IMAD.MOV.U32 R2, RZ, RZ, R13 ;  /* 0x000000ffff027224 */ /* 0x000fe400078e000d */
[----:B------:R-:W-:-:S03]  /*2650*/  FFMA R0, R9, R4, R0 ;  /* 0x0000000409007223 */ /* 0x000fc60000000000 */
[----:B------:R-:W-:Y:S01]  /*2660*/  @!P3 IADD3 R2, PT, PT, -R2, RZ, RZ ;  /* 0x000000ff0202b210 */ /* 0x000fe20007ffe1ff */
[----:B------:R-:W-:-:S04]  /*2670*/  @P1 FADD R0, RZ, -R0 ;  /* 0x80000000ff001221 */ /* 0x000fc80000000000 */
[----:B------:R-:W-:Y:S01]  /*2680*/  @!P2 LOP3.LUT R2, RZ, R14, RZ, 0x33, !PT ;  /* 0x0000000eff02a212 */ /* 0x000fe200078e33ff */
[----:B------:R-:W-:-:S03]  /*2690*/  FFMA R7, R0, R7, 0.090000003576278686523 ;  /* 0x3db851ec00077423 */ /* 0x000fc60000000007 */
[----:B------:R-:W-:-:S05]  /*26a0*/  I2FP.F32.S32 R6, R2 ;  /* 0x0000000200067245 */ /* 0x000fca0000201400 */
[----:B------:R-:W-:-:S04]  /*26b0*/  FADD R6, R6, 0.5 ;  /* 0x3f00000006067421 */ /* 0x000fc80000000000 */
[----:B------:R-:W-:-:S04]  /*26c0*/  FFMA R0, R6, UR5, -R7 ;  /* 0x0000000506007c23 */ /* 0x000fc80008000807 */
[----:B------:R-:W-:-:S04]  /*26d0*/  FMUL R7, R0, R0 ;  /* 0x0000000000077220 */ /* 0x000fc80000400000 */
[----:B------:R-:W-:-:S04]  /*26e0*/  FFMA R7, R8, R8, R7 ;  /* 0x0000000808077223 */ /* 0x000fc80000000007 */
[----:B------:R-:W-:Y:S01]  /*26f0*/  VIADD R0, R7, 0xf3000000 ;  /* 0xf300000007007836 */ /* 0x000fe20000000000 */
[----:B------:R0:W1:Y:S04]  /*2700*/  MUFU.RSQ R2, R7 ;  /* 0x0000000700027308 */ /* 0x0000680000001400 */
[----:B------:R-:W-:-:S13]  /*2710*/  ISETP.GT.U32.AND P0, PT, R0, 0x727fffff, PT ;  /* 0x727fffff0000780c */ /* 0x000fda0003f04070 */
[----:B01----:R-:W-:Y:S05]  /*2720*/  @!P0 BRA `(.L_x_35) ;  /* 0x0000000000108947 */ /* 0x003fea0003800000 */
[----:B------:R-:W-:Y:S02]  /*2730*/  MOV R0, R7 ;  /* 0x0000000700007202 */ /* 0x000fe40000000f00 */
[----:B------:R-:W-:-:S07]  /*2740*/  MOV R10, 0x2760 ;  /* 0x00002760000a7802 */ /* 0x000fce0000000f00 */
[----:B------:R-:W-:Y:S05]  /*2750*/  CALL.REL.NOINC `($__internal_2_$__cuda_sm20_sqrt_rn_f32_slowpath) ;  /* 0x00000018001c7944 */ /* 0x000fea0003c00000 */
[----:B------:R-:W-:Y:S05]  /*2760*/  BRA `(.L_x_36) ;  /* 0x0000000000107947 */ /* 0x000fea0003800000 */
.L_x_35:
[----:B------:R-:W-:Y:S01]  /*2770*/  FMUL.FTZ R0, R7, R2 ;  /* 0x0000000207007220 */ /* 0x000fe20000410000 */
[----:B------:R-:W-:-:S03]  /*2780*/  FMUL.FTZ R2, R2, 0.5 ;  /* 0x3f00000002027820 */ /* 0x000fc60000410000 */
[----:B------:R-:W-:-:S04]  /*2790*/  FFMA R7, -R0, R0, R7 ;  /* 0x0000000000077223 */ /* 0x000fc80000000107 */
[----:B------:R-:W-:-:S07]  /*27a0*/  FFMA R0, R7, R2, R0 ;  /* 0x0000000207007223 */ /* 0x000fce0000000000 */
.L_x_36:
[----:B------:R-:W-:Y:S05]  /*27b0*/  BSYNC.RECONVERGENT B0 ;  /* 0x0000000000007941 */ /* 0x000fea0003800200 */
.L_x_34:
[----:B------:R-:W0:Y:S01]  /*27c0*/  LDC R7, c[0x0][0x3b0] ;  /* 0x0000ec00ff077b82 */ /* 0x000e220000000800 */
[----:B------:R-:W-:Y:S01]  /*27d0*/  FSETP.GTU.AND P0, PT, R0, 0.0049999998882412910461, PT ;  /* 0x3ba3d70a0000780b */ /* 0x000fe20003f0c000 */
[----:B------:R-:W-:Y:S03]  /*27e0*/  BSSY.RECONVERGENT B0, `(.L_x_37) ;  /* 0x0000025000007945 */ /* 0x000fe60003800200 */
[----:B0-----:R-:W-:-:S13]  /*27f0*/  ISETP.LT.OR P0, PT, R7, 0x1, P0 ;  /* 0x000000010700780c */ /* 0x001fda0000701670 */
[----:B------:R-:W-:Y:S05]  /*2800*/  @P0 BRA `(.L_x_38) ;  /* 0x0000000000880947 */ /* 0x000fea0003800000 */
[----:B------:R-:W0:Y:S01]  /*2810*/  LDC R0, c[0x0][0x3a8] ;  /* 0x0000ea00ff007b82 */ /* 0x000e220000000800 */
[----:B------:R-:W-:-:S04]  /*2820*/  I2FP.F32.U32 R7, R7 ;  /* 0x0000000700077245 */ /* 0x000fc80000201000 */
[----:B------:R-:W1:Y:S03]  /*2830*/  MUFU.RCP R2, R7 ;  /* 0x0000000700027308 */ /* 0x000e660000001000 */
[----:B------:R-:W2:Y:S01]  /*2840*/  LDC.64 R10, c[0x0][0x3a0] ;  /* 0x0000e800ff0a7b82 */ /* 0x000ea20000000a00 */
[----:B-1----:R-:W-:Y:S01]  /*2850*/  FFMA R9, -R7, R2, 1 ;  /* 0x3f80000007097423 */ /* 0x002fe20000000102 */
[----:B0-----:R-:W-:-:S03]  /*2860*/  FMUL R0, R0, 12000 ;  /* 0x463b800000007820 */ /* 0x001fc60000400000 */
[----:B------:R-:W-:Y:S01]  /*2870*/  FFMA R9, R2, R9, R2 ;  /* 0x0000000902097223 */ /* 0x000fe20000000002 */
[----:B------:R-:W0:Y:S03]  /*2880*/  FCHK P0, R0, R7 ;  /* 0x0000000700007302 */ /* 0x000e260000000000 */
[----:B------:R-:W-:Y:S01]  /*2890*/  FFMA R4, R0, R9, RZ ;  /* 0x0000000900047223 */ /* 0x000fe200000000ff */
[----:B--2---:R-:W-:-:S03]  /*28a0*/  FMUL R2, R10, 8050 ;  /* 0x45fb90000a027820 */ /* 0x004fc60000400000 */
[----:B------:R-:W-:Y:S01]  /*28b0*/  FFMA R10, -R7, R4, R0 ;  /* 0x00000004070a7223 */ /* 0x000fe20000000100 */
[----:B------:R-:W-:-:S03]  /*28c0*/  FMUL R2, R2, R11 ;  /* 0x0000000b02027220 */ /* 0x000fc60000400000 */
[----:B------:R-:W-:Y:S01]  /*28d0*/  FFMA R9, R9, R10, R4 ;  /* 0x0000000a09097223 */ /* 0x000fe20000000004 */
[----:B------:R-:W-:Y:S01]  /*28e0*/  FMUL R8, R2, 0.0020000000949949026108 ;  /* 0x3b03126f02087820 */ /* 0x000fe20000400000 */
[----:B0-----:R-:W-:Y:S06]  /*28f0*/  @!P0 BRA `(.L_x_39) ;  /* 0x00000000000c8947 */ /* 0x001fec0003800000 */
[----:B------:R-:W-:-:S07]  /*2900*/  MOV R20, 0x2920 ;  /* 0x0000292000147802 */ /* 0x000fce0000000f00 */
[----:B------:R-:W-:Y:S05]  /*2910*/  CALL.REL.NOINC `($__internal_3_$__cuda_sm3x_div_rn_noftz_f32_slowpath) ;  /* 0x0000001800087944 */ /* 0x000fea0003c00000 */
[----:B------:R-:W-:-:S07]  /*2920*/  IMAD.MOV.U32 R9, RZ, RZ, R0 ;  /* 0x000000ffff097224 */ /* 0x000fce00078e0000 */
.L_x_39:
[----:B------:R-:W-:Y:S01]  /*2930*/  FMUL R7, R8, 502 ;  /* 0x43fb000008077820 */ /* 0x000fe20000400000 */
[----:B------:R-:W-:Y:S03]  /*2940*/  BSSY.RECONVERGENT B1, `(.L_x_40) ;  /* 0x000000c000017945 */ /* 0x000fe60003800200 */
[----:B------:R-:W0:Y:S08]  /*2950*/  MUFU.RCP R0, R7 ;  /* 0x0000000700007308 */ /* 0x000e300000001000 */
[----:B------:R-:W1:Y:S01]  /*2960*/  FCHK P0, R9, R7 ;  /* 0x0000000709007302 */ /* 0x000e620000000000 */
[----:B0-----:R-:W-:-:S04]  /*2970*/  FFMA R11, -R7, R0, 1 ;  /* 0x3f800000070b7423 */ /* 0x001fc80000000100 */
[----:B------:R-:W-:-:S04]  /*2980*/  FFMA R0, R0, R11, R0 ;  /* 0x0000000b00007223 */ /* 0x000fc80000000000 */
[----:B------:R-:W-:-:S04]  /*2990*/  FFMA R2, R0, R9, RZ ;  /* 0x0000000900027223 */ /* 0x000fc800000000ff */
[----:B------:R-:W-:-:S04]  /*29a0*/  FFMA R11, -R7, R2, R9 ;  /* 0x00000002070b7223 */ /* 0x000fc80000000109 */
[----:B------:R-:W-:Y:S01]  /*29b0*/  FFMA R0, R0, R11, R2 ;  /* 0x0000000b00007223 */ /* 0x000fe20000000002 */
[----:B-1----:R-:W-:Y:S06]  /*29c0*/  @!P0 BRA `(.L_x_41) ;  /* 0x00000000000c8947 */ /* 0x002fec0003800000 */
[----:B------:R-:W-:Y:S02]  /*29d0*/  MOV R0, R9 ;  /* 0x0000000900007202 */ /* 0x000fe40000000f00 */
[----:B------:R-:W-:-:S07]  /*29e0*/  MOV R20, 0x2a00 ;  /* 0x00002a0000147802 */ /* 0x000fce0000000f00 */
[----:B------:R-:W-:Y:S05]  /*29f0*/  CALL.REL.NOINC `($__internal_3_$__cuda_sm3x_div_rn_noftz_f32_slowpath) ;  /* 0x0000001400d07944 */ /* 0x000fea0003c00000 */
.L_x_41:
[----:B------:R-:W-:Y:S05]  /*2a00*/  BSYNC.RECONVERGENT B1 ;  /* 0x0000000000017941 */ /* 0x000fea0003800200 */
.L_x_40:
[----:B------:R-:W-:-:S05]  /*2a10*/  FADD R3, R3, R0 ;  /* 0x0000000003037221 */ /* 0x000fca0000000000 */
[----:B------:R0:W-:Y:S02]  /*2a20*/  STG.E desc[UR12][R16.64], R3 ;  /* 0x0000000310007986 */ /* 0x0001e4000c10190c */
.L_x_38:
[----:B------:R-:W-:Y:S05]  /*2a30*/  BSYNC.RECONVERGENT B0 ;  /* 0x0000000000007941 */ /* 0x000fea0003800200 */
.L_x_37:
[----:B------:R-:W1:Y:S01]  /*2a40*/  LDC.64 R8, c[0x0][0x3a0] ;  /* 0x0000e800ff087b82 */ /* 0x000e620000000a00 */
[----:B------:R-:W-:Y:S01]  /*2a50*/  BSSY.RECONVERGENT B0, `(.L_x_42) ;  /* 0x0000011000007945 */ /* 0x000fe20003800200 */
[----:B-1----:R-:W-:Y:S01]  /*2a60*/  FFMA R6, R6, R9, -0.090000003576278686523 ;  /* 0xbdb851ec06067423 */ /* 0x002fe20000000009 */
[----:B------:R-:W-:-:S03]  /*2a70*/  FFMA R5, R5, R8, -0.090000003576278686523 ;  /* 0xbdb851ec05057423 */ /* 0x000fc60000000008 */
[----:B------:R-:W-:-:S04]  /*2a80*/  FMUL R6, R6, R6 ;  /* 0x0000000606067220 */ /* 0x000fc80000400000 */
[----:B------:R-:W-:-:S04]  /*2a90*/  FFMA R5, R5, R5, R6 ;  /* 0x0000000505057223 */ /* 0x000fc80000000006 */
[----:B------:R-:W-:Y:S01]  /*2aa0*/  VIADD R0, R5, 0xf3000000 ;  /* 0xf300000005007836 */ /* 0x000fe20000000000 */
[----:B------:R1:W2:Y:S04]  /*2ab0*/  MUFU.RSQ R2, R5 ;  /* 0x0000000500027308 */ /* 0x0002a80000001400 */
[----:B------:R-:W-:-:S13]  /*2ac0*/  ISETP.GT.U32.AND P0, PT, R0, 0x727fffff, PT ;  /* 0x727fffff0000780c */ /* 0x000fda0003f04070 */
[----:B-12---:R-:W-:Y:S05]  /*2ad0*/  @!P0 BRA `(.L_x_43) ;  /* 0x0000000000108947 */ /* 0x006fea0003800000 */
[----:B------:R-:W-:Y:S02]  /*2ae0*/  MOV R0, R5 ;  /* 0x0000000500007202 */ /* 0x000fe40000000f00 */
[----:B------:R-:W-:-:S07]  /*2af0*/  MOV R10, 0x2b10 ;  /* 0x00002b10000a7802 */ /* 0x000fce0000000f00 */
[----:B0-----:R-:W-:Y:S05]  /*2b00*/  CALL.REL.NOINC `($__internal_2_$__cuda_sm20_sqrt_rn_f32_slowpath) ;  /* 0x0000001400307944 */ /* 0x001fea0003c00000 */
[----:B------:R-:W-:Y:S05]  /*2b10*/  BRA `(.L_x_44) ;  /* 0x0000000000107947 */ /* 0x000fea0003800000 */
.L_x_43:
[----:B------:R-:W-:Y:S01]  /*2b20*/  FMUL.FTZ R0, R5, R2 ;  /* 0x0000000205007220 */ /* 0x000fe20000410000 */
[----:B------:R-:W-:-:S03]  /*2b30*/  FMUL.FTZ R2, R2, 0.5 ;  /* 0x3f00000002027820 */ /* 0x000fc60000410000 */
[----:B------:R-:W-:-:S04]  /*2b40*/  FFMA R5, -R0, R0, R5 ;  /* 0x0000000000057223 */ /* 0x000fc80000000105 */
[----:B------:R-:W-:-:S07]  /*2b50*/  FFMA R0, R5, R2, R0 ;  /* 0x0000000205007223 */ /* 0x000fce0000000000 */
.L_x_44:
[----:B------:R-:W-:Y:S05]  /*2b60*/  BSYNC.RECONVERGENT B0 ;  /* 0x0000000000007941 */ /* 0x000fea0003800200 */
.L_x_42:
[----:B------:R-:W-:-:S13]  /*2b70*/  FSETP.GT.AND P0, PT, R0, 9.9999997473787516356e-05, PT ;  /* 0x38d1b7170000780b */ /* 0x000fda0003f04000 */
[----:B------:R-:W-:Y:S05]  /*2b80*/  @!P0 EXIT ;  /* 0x000000000000894d */ /* 0x000fea0003800000 */
[----:B------:R-:W1:Y:S01]  /*2b90*/  MUFU.RCP64H R5, 1.8099992303177714348e-05 ;  /* 0x3ef2faae00057908 */ /* 0x000e620000001800 */
[----:B------:R-:W-:Y:S02]  /*2ba0*/  HFMA2 R15, -RZ, RZ, 1.736328125, -54720 ;  /* 0x3ef2faaeff0f7431 */ /* 0x000fe400000001ff */
[----:B------:R-:W-:Y:S02]  /*2bb0*/  IMAD.MOV.U32 R14, RZ, RZ, -0x80000000 ;  /* 0x80000000ff0e7424 */ /* 0x000fe400078e00ff */
[----:B------:R-:W-:Y:S01]  /*2bc0*/  FMUL R2, R0, 10.471975326538085938 ;  /* 0x41278d3600027820 */ /* 0x000fe20000400000 */
[----:B------:R-:W-:Y:S01]  /*2bd0*/  IMAD.MOV.U32 R4, RZ, RZ, 0x1 ;  /* 0x00000001ff047424 */ /* 0x000fe200078e00ff */
[----:B------:R-:W-:Y:S01]  /*2be0*/  UMOV UR4, 0x2955385e ;  /* 0x2955385e00047882 */ /* 0x000fe20000000000 */
[----:B------:R-:W-:Y:S01]  /*2bf0*/  UMOV UR5, 0x401f6a7a ;  /* 0x401f6a7a00057882 */ /* 0x000fe20000000000 */
[----:B------:R-:W-:Y:S01]  /*2c00*/  BSSY.RECONVERGENT B0, `(.L_x_45) ;  /* 0x0000017000007945 */ /* 0x000fe20003800200 */
[----:B------:R-:W2:Y:S02]  /*2c10*/  F2F.F64.F32 R12, R0 ;  /* 0x00000000000c7310 */ /* 0x000ea40000201800 */
[----:B-1----:R-:W-:-:S08]  /*2c20*/  DFMA R6, R4, -R14, 1 ;  /* 0x3ff000000406742b */ /* 0x002fd0000000080e */
[----:B------:R-:W-:Y:S02]  /*2c30*/  DFMA R8, R6, R6, R6 ;  /* 0x000000060608722b */ /* 0x000fe40000000006 */
[----:B------:R-:W1:Y:S06]  /*2c40*/  F2F.F64.F32 R6, R2 ;  /* 0x0000000200067310 */ /* 0x000e6c0000201800 */
[----:B------:R-:W-:Y:S02]  /*2c50*/  DFMA R8, R4, R8, R4 ;  /* 0x000000080408722b */ /* 0x000fe40000000004 */
[----:B--2---:R-:W-:-:S06]  /*2c60*/  DMUL R4, R12, UR4 ;  /* 0x000000040c047c28 */ /* 0x004fcc0008000000 */
[----:B------:R-:W-:Y:S02]  /*2c70*/  DFMA R10, R8, -R14, 1 ;  /* 0x3ff00000080a742b */ /* 0x000fe4000000080e */
[----:B-1----:R-:W-:-:S06]  /*2c80*/  DMUL R18, R4, R6 ;  /* 0x0000000604127228 */ /* 0x002fcc0000000000 */
[----:B------:R-:W-:-:S04]  /*2c90*/  DFMA R10, R8, R10, R8 ;  /* 0x0000000a080a722b */ /* 0x000fc80000000008 */
[----:B------:R-:W-:-:S04]  /*2ca0*/  FSETP.GEU.AND P1, PT, |R19|, 6.5827683646048100446e-37, PT ;  /* 0x036000001300780b */ /* 0x000fc80003f2e200 */
[----:B------:R-:W-:-:S08]  /*2cb0*/  DMUL R4, R18, R10 ;  /* 0x0000000a12047228 */ /* 0x000fd00000000000 */
[----:B------:R-:W-:-:S08]  /*2cc0*/  DFMA R6, R4, -R14, R18 ;  /* 0x8000000e0406722b */ /* 0x000fd00000000012 */
[----:B------:R-:W-:-:S10]  /*2cd0*/  DFMA R4, R10, R6, R4 ;  /* 0x000000060a04722b */ /* 0x000fd40000000004 */
[----:B------:R-:W-:-:S05]  /*2ce0*/  FFMA R0, RZ, 0.47456878423690795898, R5 ;  /* 0x3ef2faaeff007823 */ /* 0x000fca0000000005 */
[----:B------:R-:W-:-:S13]  /*2cf0*/  FSETP.GT.AND P0, PT, |R0|, 1.469367938527859385e-39, PT ;  /* 0x001000000000780b */ /* 0x000fda0003f04200 */
[----:B------:R-:W-:Y:S05]  /*2d00*/  @P0 BRA P1, `(.L_x_46) ;  /* 0x0000000000180947 */ /* 0x000fea0000800000 */
[----:B------:R-:W-:Y:S01]  /*2d10*/  MOV R22, 0x80000000 ;  /* 0x8000000000167802 */ /* 0x000fe20000000f00 */
[----:B------:R-:W-:Y:S01]  /*2d20*/  IMAD.MOV.U32 R23, RZ, RZ, 0x3ef2faae ;  /* 0x3ef2faaeff177424 */ /* 0x000fe200078e00ff */
[----:B------:R-:W-:-:S07]  /*2d30*/  MOV R4, 0x2d50 ;  /* 0x00002d5000047802 */ /* 0x000fce0000000f00 */
[----:B0-----:R-:W-:Y:S05]  /*2d40*/  CALL.REL.NOINC `($__internal_1_$__cuda_sm20_div_rn_f64_full) ;  /* 0x0000000c00347944 */ /* 0x001fea0003c00000 */
[----:B------:R-:W-:Y:S01]  /*2d50*/  MOV R4, R36 ;  /* 0x0000002400047202 */ /* 0x000fe20000000f00 */
[----:B------:R-:W-:-:S07]  /*2d60*/  IMAD.MOV.U32 R5, RZ, RZ, R37 ;  /* 0x000000ffff057224 */ /* 0x000fce00078e0025 */
.L_x_46:
[----:B------:R-:W-:Y:S05]  /*2d70*/  BSYNC.RECONVERGENT B0 ;  /* 0x0000000000007941 */ /* 0x000fea0003800200 */
.L_x_45:
[----:B------:R-:W-:Y:S02]  /*2d80*/  HFMA2 R7, -RZ, RZ, 0.1683349609375, -0.0003795623779296875 ;  /* 0x31638e38ff077431 */ /* 0x000fe400000001ff */
[----:B------:R-:W-:Y:S01]  /*2d90*/  IMAD.MOV.U32 R0, RZ, RZ, 0x3fb8aa3b ;  /* 0x3fb8aa3bff007424 */ /* 0x000fe200078e00ff */
[----:B------:R-:W-:Y:S01]  /*2da0*/  MOV R9, 0x3eaaaaaa ;  /* 0x3eaaaaaa00097802 */ /* 0x000fe20000000f00 */
[----:B------:R-:W1:Y:S01]  /*2db0*/  F2F.F32.F64 R4, R4 ;  /* 0x0000000400047310 */ /* 0x000e620000301000 */
[----:B------:R-:W-:Y:S01]  /*2dc0*/  BSSY.RECONVERGENT B0, `(.L_x_47) ;  /* 0x0000051000007945 */ /* 0x000fe20003800200 */
[----:B------:R-:W-:Y:S02]  /*2dd0*/  IMAD.MOV.U32 R6, RZ, RZ, 0x3f800000 ;  /* 0x3f800000ff067424 */ /* 0x000fe400078e00ff */
[----:B------:R-:W-:-:S04]  /*2de0*/  FFMA R0, R7, R0, -8.7955598360167641658e-09 ;  /* 0xb2171b4807007423 */ /* 0x000fc80000000000 */
[----:B------:R-:W-:-:S04]  /*2df0*/  FFMA R0, R9, 1.9251366722983220825e-08, R0 ;  /* 0x32a55e3409007823 */ /* 0x000fc80000000000 */
[----:B------:R-:W-:Y:S01]  /*2e00*/  FFMA R0, R7, 0.040756314992904663086, R0 ;  /* 0x3d26f01807007823 */ /* 0x000fe20000000000 */
[----:B-1----:R-:W-:-:S03]  /*2e10*/  FSETP.NEU.AND P0, PT, R4, 1, PT ;  /* 0x3f8000000400780b */ /* 0x002fc60003f0d000 */
[----:B------:R-:W-:-:S04]  /*2e20*/  FFMA R2, R9, 0.013585438951849937439, R0 ;  /* 0x3c5e957609027823 */ /* 0x000fc80000000000 */
[----:B------:R-:W-:-:S04]  /*2e30*/  FADD R9, R2, -0.51910167932510375977 ;  /* 0xbf04e3d902097421 */ /* 0x000fc80000000000 */
[C---:B------:R-:W-:Y:S01]  /*2e40*/  FMUL R0, R9.reuse, 0.3333333432674407959 ;  /* 0x3eaaaaab09007820 */ /* 0x040fe20000400000 */
[----:B------:R-:W-:-:S03]  /*2e50*/  FADD R11, R9, 0.51910167932510375977 ;  /* 0x3f04e3d9090b7421 */ /* 0x000fc60000000000 */
[----:B------:R-:W1:Y:S01]  /*2e60*/  FRND R7, R0 ;  /* 0x0000000000077307 */ /* 0x000e620000201000 */
[----:B------:R-:W-:Y:S01]  /*2e70*/  FADD R2, R2, -R11 ;  /* 0x8000000b02027221 */ /* 0x000fe20000000000 */
[----:B------:R-:W-:-:S04]  /*2e80*/  FFMA R9, R9, 0.3333333432674407959, -R0 ;  /* 0x3eaaaaab09097823 */ /* 0x000fc80000000800 */
[----:B------:R-:W-:Y:S01]  /*2e90*/  FFMA R2, R2, 0.3333333432674407959, R9 ;  /* 0x3eaaaaab02027823 */ /* 0x000fe20000000009 */
[----:B-1----:R-:W-:Y:S01]  /*2ea0*/  FADD R9, R0, -R7 ;  /* 0x8000000700097221 */ /* 0x002fe20000000000 */
[----:B------:R-:W-:Y:S06]  /*2eb0*/  @!P0 BRA `(.L_x_48) ;  /* 0x0000000400048947 */ /* 0x000fec0003800000 */
[----:B------:R-:W-:-:S13]  /*2ec0*/  FSETP.NAN.AND P0, PT, |R4|, |R4|, PT ;  /* 0x400000040400720b */ /* 0x000fda0003f08200 */
[----:B------:R-:W-:Y:S01]  /*2ed0*/  @P0 FADD R6, R4, 0.5 ;  /* 0x3f00000004060421 */ /* 0x000fe20000000000 */
[----:B------:R-:W-:Y:S06]  /*2ee0*/  @P0 BRA `(.L_x_48) ;  /* 0x0000000000f80947 */ /* 0x000fec0003800000 */
[C---:B------:R-:W-:Y:S01]  /*2ef0*/  FMUL R5, |R4|.reuse, 16777216 ;  /* 0x4b80000004057820 */ /* 0x040fe20000400200 */
[----:B------:R-:W-:Y:S01]  /*2f00*/  FSETP.GEU.AND P0, PT, |R4|, 1.175494350822287508e-38, PT ;  /* 0x008000000400780b */ /* 0x000fe20003f0e200 */
[----:B------:R-:W-:-:S03]  /*2f10*/  HFMA2 R15, -RZ, RZ, 0.771484375, 0.21533203125 ;  /* 0x3a2c32e4ff0f7431 */ /* 0x000fc600000001ff */
[----:B------:R-:W-:-:S04]  /*2f20*/  FSEL R5, R5, |R4|, !P0 ;  /* 0x4000000405057208 */ /* 0x000fc80004000000 */
[----:B------:R-:W-:-:S04]  /*2f30*/  IADD3 R6, PT, PT, R5, -0x3f3504f3, RZ ;  /* 0xc0cafb0d05067810 */ /* 0x000fc80007ffe0ff */
[----:B------:R-:W-:-:S05]  /*2f40*/  LOP3.LUT R6, R6, 0xff800000, RZ, 0xc0, !PT ;  /* 0xff80000006067812 */ /* 0x000fca00078ec0ff */
[----:B------:R-:W-:Y:S01]  /*2f50*/  IMAD.IADD R5, R5, 0x1, -R6 ;  /* 0x0000000105057824 */ /* 0x000fe200078e0a06 */
[----:B------:R-:W-:-:S03]  /*2f60*/  I2FP.F32.S32 R6, R6 ;  /* 0x0000000600067245 */ /* 0x000fc60000201400 */
[C---:B------:R-:W-:Y:S01]  /*2f70*/  FADD R10, R5.reuse, 1 ;  /* 0x3f800000050a7421 */ /* 0x040fe20000000000 */
[----:B------:R-:W-:Y:S01]  /*2f80*/  FADD R8, R5, -1 ;  /* 0xbf80000005087421 */ /* 0x000fe20000000000 */
[----:B------:R-:W-:Y:S02]  /*2f90*/  FSEL R5, RZ, -24, P0 ;  /* 0xc1c00000ff057808 */ /* 0x000fe40000000000 */
[----:B------:R-:W-:Y:S01]  /*2fa0*/  FSETP.NEU.AND P0, PT, |R4|, +INF , PT ;  /* 0x7f8000000400780b */ /* 0x000fe20003f0d200 */
[----:B------:R-:W-:Y:S01]  /*2fb0*/  FADD R11, R8, R8 ;  /* 0x00000008080b7221 */ /* 0x000fe20000000000 */
[----:B------:R-:W1:Y:S01]  /*2fc0*/  MUFU.RCP R10, R10 ;  /* 0x0000000a000a7308 */ /* 0x000e620000001000 */
[----:B------:R-:W-:Y:S01]  /*2fd0*/  FFMA R5, R6, 1.1920928955078125e-07, R5 ;  /* 0x3400000006057823 */ /* 0x000fe20000000005 */
[----:B------:R-:W-:-:S13]  /*2fe0*/  FSETP.NEU.AND P0, PT, R4, RZ, P0 ;  /* 0x000000ff0400720b */ /* 0x000fda000070d000 */
[----:B------:R-:W-:Y:S01]  /*2ff0*/  @!P0 FADD R4, R4, R4 ;  /* 0x0000000404048221 */ /* 0x000fe20000000000 */
[----:B-1----:R-:W-:-:S04]  /*3000*/  FMUL R14, R10, R11 ;  /* 0x0000000b0a0e7220 */ /* 0x002fc80000400000 */
[----:B------:R-:W-:Y:S01]  /*3010*/  FADD R11, R8, -R14 ;  /* 0x8000000e080b7221 */ /* 0x000fe20000000000 */
[CC--:B------:R-:W-:Y:S01]  /*3020*/  FMUL R6, R14.reuse, R14.reuse ;  /* 0x0000000e0e067220 */ /* 0x0c0fe20000400000 */
[----:B------:R-:W-:Y:S02]  /*3030*/  FFMA R18, R14, 1.4426950216293334961, R5 ;  /* 0x3fb8aa3b0e127823 */ /* 0x000fe40000000005 */
[----:B------:R-:W-:Y:S01]  /*3040*/  FADD R11, R11, R11 ;  /* 0x0000000b0b0b7221 */ /* 0x000fe20000000000 */
[----:B------:R-:W-:Y:S01]  /*3050*/  FFMA R15, R6, R15, 0.0032181653659790754318 ;  /* 0x3b52e7db060f7423 */ /* 0x000fe2000000000f */
[----:B------:R-:W-:Y:S02]  /*3060*/  FADD R5, R5, -R18 ;  /* 0x8000001205057221 */ /* 0x000fe40000000000 */
[----:B------:R-:W-:Y:S01]  /*3070*/  FFMA R11, R8, -R14, R11 ;  /* 0x8000000e080b7223 */ /* 0x000fe2000000000b */
[----:B------:R-:W-:Y:S01]  /*3080*/  FFMA R15, R6, R15, 0.018033718690276145935 ;  /* 0x3c93bb73060f7423 */ /* 0x000fe2000000000f */
[----:B------:R-:W-:-:S02]  /*3090*/  FFMA R8, R14, 1.4426950216293334961, R5 ;  /* 0x3fb8aa3b0e087823 */ /* 0x000fc40000000005 */
[----:B------:R-:W-:Y:S01]  /*30a0*/  FMUL R11, R10, R11 ;  /* 0x0000000b0a0b7220 */ /* 0x000fe20000400000 */
[----:B------:R-:W-:-:S03]  /*30b0*/  FFMA R15, R6, R15, 0.12022458761930465698 ;  /* 0x3df6384f060f7423 */ /* 0x000fc6000000000f */
[----:B------:R-:W-:Y:S01]  /*30c0*/  FFMA R5, R11, 1.4426950216293334961, R8 ;  /* 0x3fb8aa3b0b057823 */ /* 0x000fe20000000008 */
[----:B------:R-:W-:-:S03]  /*30d0*/  FMUL R15, R6, R15 ;  /* 0x0000000f060f7220 */ /* 0x000fc60000400000 */
[----:B------:R-:W-:Y:S01]  /*30e0*/  FFMA R8, R14, 1.9251366722983220825e-08, R5 ;  /* 0x32a55e340e087823 */ /* 0x000fe20000000005 */
[----:B------:R-:W-:-:S04]  /*30f0*/  FMUL R6, R15, 3 ;  /* 0x404000000f067820 */ /* 0x000fc80000400000 */
[----:B------:R-:W-:Y:S01]  /*3100*/  FFMA R6, R11, R6, R8 ;  /* 0x000000060b067223 */ /* 0x000fe20000000008 */
[----:B------:R-:W-:-:S03]  /*3110*/  IMAD.MOV.U32 R8, RZ, RZ, 0x391fcb8e ;  /* 0x391fcb8eff087424 */ /* 0x000fc600078e00ff */
[----:B------:R-:W-:-:S04]  /*3120*/  FFMA R15, R14, R15, R6 ;  /* 0x0000000f0e0f7223 */ /* 0x000fc80000000006 */
[----:B------:R-:W-:-:S04]  /*3130*/  FADD R5, R18, R15 ;  /* 0x0000000f12057221 */ /* 0x000fc80000000000 */
[----:B------:R-:W-:Y:S01]  /*3140*/  FMUL R6, R5, 0.5 ;  /* 0x3f00000005067820 */ /* 0x000fe20000400000 */
[----:B------:R-:W-:-:S03]  /*3150*/  FADD R18, -R18, R5 ;  /* 0x0000000512127221 */ /* 0x000fc60000000100 */
[----:B------:R-:W1:Y:S01]  /*3160*/  FRND R11, R6 ;  /* 0x00000006000b7307 */ /* 0x000e620000201000 */
[----:B------:R-:W-:Y:S01]  /*3170*/  FADD R18, R15, -R18 ;  /* 0x800000120f127221 */ /* 0x000fe20000000000 */
[----:B------:R-:W-:Y:S01]  /*3180*/  FFMA R5, R5, 0.5, -R6 ;  /* 0x3f00000005057823 */ /* 0x000fe20000000806 */
[----:B------:R-:W-:-:S03]  /*3190*/  FSETP.GT.AND P2, PT, |R6|, 152, PT ;  /* 0x431800000600780b */ /* 0x000fc60003f44200 */
[----:B------:R-:W-:Y:S02]  /*31a0*/  FFMA R18, R18, 0.5, R5 ;  /* 0x3f00000012127823 */ /* 0x000fe40000000005 */
[----:B------:R-:W2:Y:S01]  /*31b0*/  F2I.NTZ R15, R6 ;  /* 0x00000006000f7305 */ /* 0x000ea20000203100 */
[----:B-1----:R-:W-:Y:S01]  /*31c0*/  FADD R5, R6, -R11 ;  /* 0x8000000b06057221 */ /* 0x002fe20000000000 */
[----:B------:R-:W-:-:S03]  /*31d0*/  FSETP.GT.AND P1, PT, R11, RZ, PT ;  /* 0x000000ff0b00720b */ /* 0x000fc60003f24000 */
[----:B------:R-:W-:-:S04]  /*31e0*/  FADD R5, R5, R18 ;  /* 0x0000001205057221 */ /* 0x000fc80000000000 */
[----:B------:R-:W-:-:S04]  /*31f0*/  FFMA R8, R5, R8, 0.0013391353422775864601 ;  /* 0x3aaf85ed05087423 */ /* 0x000fc80000000008 */
[----:B------:R-:W-:-:S04]  /*3200*/  FFMA R8, R5, R8, 0.0096188392490148544312 ;  /* 0x3c1d985605087423 */ /* 0x000fc80000000008 */
[----:B------:R-:W-:-:S04]  /*3210*/  FFMA R8, R5, R8, 0.055503588169813156128 ;  /* 0x3d6357bb05087423 */ /* 0x000fc80000000008 */
[C---:B------:R-:W-:Y:S01]  /*3220*/  FFMA R10, R5.reuse, R8, 0.24022644758224487305 ;  /* 0x3e75fdec050a7423 */ /* 0x040fe20000000008 */
[----:B------:R-:W-:Y:S02]  /*3230*/  SEL R8, RZ, 0x83000000, P1 ;  /* 0x83000000ff087807 */ /* 0x000fe40000800000 */
[----:B------:R-:W-:Y:S01]  /*3240*/  FSETP.GEU.AND P1, PT, R6, RZ, PT ;  /* 0x000000ff0600720b */ /* 0x000fe20003f2e000 */
[----:B------:R-:W-:Y:S01]  /*3250*/  FFMA R14, R5, R10, 0.69314718246459960938 ;  /* 0x3f317218050e7423 */ /* 0x000fe2000000000a */
[----:B------:R-:W-:Y:S01]  /*3260*/  IADD3 R10, PT, PT, R8, 0x7f000000, RZ ;  /* 0x7f000000080a7810 */ /* 0x000fe20007ffe0ff */
[----:B--2---:R-:W-:Y:S01]  /*3270*/  IMAD R15, R15, 0x800000, -R8 ;  /* 0x008000000f0f7824 */ /* 0x004fe200078e0a08 */
[----:B------:R-:W-:Y:S01]  /*3280*/  FSEL R6, RZ, +INF , !P1 ;  /* 0x7f800000ff067808 */ /* 0x000fe20004800000 */
[----:B------:R-:W-:-:S04]  /*3290*/  FFMA R5, R5, R14, 1 ;  /* 0x3f80000005057423 */ /* 0x000fc8000000000e */
[----:B------:R-:W-:-:S04]  /*32a0*/  FMUL R10, R10, R5 ;  /* 0x000000050a0a7220 */ /* 0x000fc80000400000 */
[----:B------:R-:W-:Y:S01]  /*32b0*/  @!P2 FMUL R6, R15, R10 ;  /* 0x0000000a0f06a220 */ /* 0x000fe20000400000 */
[----:B------:R-:W-:-:S07]  /*32c0*/  @!P0 LOP3.LUT R6, R4, 0x7fffffff, RZ, 0xc0, !PT ;  /* 0x7fffffff04068812 */ /* 0x000fce00078ec0ff */
.L_x_48:
[----:B------:R-:W-:Y:S05]  /*32d0*/  BSYNC.RECONVERGENT B0 ;  /* 0x0000000000007941 */ /* 0x000fea0003800200 */
.L_x_47:
[----:B------:R-:W-:Y:S01]  /*32e0*/  MOV R5, 0x391fcb8e ;  /* 0x391fcb8e00057802 */ /* 0x000fe20000000f00 */
[----:B------:R-:W-:Y:S01]  /*32f0*/  UMOV UR4, 0x54442d18 ;  /* 0x54442d1800047882 */ /* 0x000fe20000000000 */
[----:B------:R-:W-:Y:S01]  /*3300*/  UMOV UR5, 0x401921fb ;  /* 0x401921fb00057882 */ /* 0x000fe20000000000 */
[----:B------:R-:W-:Y:S01]  /*3310*/  FADD R2, R2, R9 ;  /* 0x0000000902027221 */ /* 0x000fe20000000000 */
[----:B------:R-:W-:Y:S01]  /*3320*/  DMUL R22, R12, UR4 ;  /* 0x000000040c167c28 */ /* 0x000fe20008000000 */
[----:B------:R-:W1:Y:S01]  /*3330*/  F2I.NTZ R10, R0 ;  /* 0x00000000000a7305 */ /* 0x000e620000203100 */
[----:B------:R-:W-:Y:S01]  /*3340*/  FSETP.GT.AND P0, PT, R7, RZ, PT ;  /* 0x000000ff0700720b */ /* 0x000fe20003f04000 */
[----:B------:R-:W-:Y:S01]  /*3350*/  FFMA R9, R2, R5, 0.0013391353422775864601 ;  /* 0x3aaf85ed02097423 */ /* 0x000fe20000000005 */
[----:B------:R-:W-:Y:S01]  /*3360*/  MOV R4, 0x1 ;  /* 0x0000000100047802 */ /* 0x000fe20000000f00 */
[----:B------:R-:W-:Y:S01]  /*3370*/  FMUL R6, R6, 0.66399997472763061523 ;  /* 0x3f29fbe706067820 */ /* 0x000fe20000400000 */
[----:B------:R-:W-:Y:S01]  /*3380*/  SEL R7, RZ, 0x83000000, P0 ;  /* 0x83000000ff077807 */ /* 0x000fe20000000000 */
[----:B------:R-:W-:Y:S01]  /*3390*/  FFMA R9, R2, R9, 0.0096188392490148544312 ;  /* 0x3c1d985602097423 */ /* 0x000fe20000000009 */
[C---:B------:R-:W-:Y:S01]  /*33a0*/  FSETP.GT.AND P0, PT, |R0|.reuse, 152, PT ;  /* 0x431800000000780b */ /* 0x040fe20003f04200 */
[----:B------:R-:W2:Y:S01]  /*33b0*/  MUFU.RCP64H R5, R23 ;  /* 0x0000001700057308 */ /* 0x000ea20000001800 */
[----:B------:R-:W-:Y:S01]  /*33c0*/  FSETP.GEU.AND P1, PT, R0, RZ, PT ;  /* 0x000000ff0000720b */ /* 0x000fe20003f2e000 */
[C---:B------:R-:W-:Y:S01]  /*33d0*/  FFMA R9, R2.reuse, R9, 0.055503588169813156128 ;  /* 0x3d6357bb02097423 */ /* 0x040fe20000000009 */
[----:B------:R-:W-:Y:S01]  /*33e0*/  VIADD R11, R7, 0x7f000000 ;  /* 0x7f000000070b7836 */ /* 0x000fe20000000000 */
[----:B------:R-:W-:Y:S02]  /*33f0*/  BSSY.RECONVERGENT B0, `(.L_x_49) ;  /* 0x000001b000007945 */ /* 0x000fe40003800200 */
[----:B------:R-:W-:Y:S01]  /*3400*/  FFMA R9, R2, R9, 0.24022644758224487305 ;  /* 0x3e75fdec02097423 */ /* 0x000fe20000000009 */
[----:B-1----:R-:W-:-:S03]  /*3410*/  IMAD R7, R10, 0x800000, -R7 ;  /* 0x008000000a077824 */ /* 0x002fc600078e0a07 */
[----:B------:R-:W-:-:S04]  /*3420*/  FFMA R9, R2, R9, 0.69314718246459960938 ;  /* 0x3f31721802097423 */ /* 0x000fc80000000009 */
[----:B------:R-:W-:Y:S01]  /*3430*/  FFMA R2, R2, R9, 1 ;  /* 0x3f80000002027423 */ /* 0x000fe20000000009 */
[----:B--2---:R-:W-:-:S03]  /*3440*/  DFMA R8, -R22, R4, 1 ;  /* 0x3ff000001608742b */ /* 0x004fc60000000104 */
[----:B------:R-:W-:-:S04]  /*3450*/  FMUL R2, R2, R11 ;  /* 0x0000000b02027220 */ /* 0x000fc80000400000 */
[----:B------:R-:W-:Y:S01]  /*3460*/  FMUL R7, R2, R7 ;  /* 0x0000000702077220 */ /* 0x000fe20000400000 */
[----:B------:R-:W-:Y:S01]  /*3470*/  @P0 FSEL R7, RZ, +INF , !P1 ;  /* 0x7f800000ff070808 */ /* 0x000fe20004800000 */
[----:B------:R-:W-:-:S04]  /*3480*/  DFMA R8, R8, R8, R8 ;  /* 0x000000080808722b */ /* 0x000fc80000000008 */
[----:B------:R-:W-:-:S04]  /*3490*/  FMUL R6, R6, R7 ;  /* 0x0000000706067220 */ /* 0x000fc80000400000 */
[----:B------:R-:W-:Y:S01]  /*34a0*/  FMUL R18, R6, 0.026000000536441802979 ;  /* 0x3cd4fdf406127820 */ /* 0x000fe20000400000 */
[----:B------:R-:W-:-:S05]  /*34b0*/  DFMA R8, R4, R8, R4 ;  /* 0x000000080408722b */ /* 0x000fca0000000004 */
[----:B------:R-:W1:Y:S03]  /*34c0*/  F2F.F64.F32 R18, R18 ;  /* 0x0000001200127310 */ /* 0x000e660000201800 */
[----:B------:R-:W-:-:S08]  /*34d0*/  DFMA R4, -R22, R8, 1 ;  /* 0x3ff000001604742b */ /* 0x000fd00000000108 */
[----:B------:R-:W-:Y:S01]  /*34e0*/  DFMA R4, R8, R4, R8 ;  /* 0x000000040804722b */ /* 0x000fe20000000008 */
[----:B-1----:R-:W-:-:S07]  /*34f0*/  FSETP.GEU.AND P1, PT, |R19|, 6.5827683646048100446e-37, PT ;  /* 0x036000001300780b */ /* 0x002fce0003f2e200 */
[----:B------:R-:W-:-:S08]  /*3500*/  DMUL R6, R18, R4 ;  /* 0x0000000412067228 */ /* 0x000fd00000000000 */
[----:B------:R-:W-:-:S08]  /*3510*/  DFMA R8, -R22, R6, R18 ;  /* 0x000000061608722b */ /* 0x000fd00000000112 */
[----:B------:R-:W-:-:S10]  /*3520*/  DFMA R4, R4, R8, R6 ;  /* 0x000000080404722b */ /* 0x000fd40000000006 */
[----:B------:R-:W-:-:S05]  /*3530*/  FFMA R0, RZ, R23, R5 ;  /* 0x00000017ff007223 */ /* 0x000fca0000000005 */
[----:B------:R-:W-:-:S13]  /*3540*/  FSETP.GT.AND P0, PT, |R0|, 1.469367938527859385e-39, PT ;  /* 0x001000000000780b */ /* 0x000fda0003f04200 */
[----:B------:R-:W-:Y:S05]  /*3550*/  @P0 BRA P1, `(.L_x_50) ;  /* 0x0000000000100947 */ /* 0x000fea0000800000 */
[----:B------:R-:W-:-:S07]  /*3560*/  MOV R4, 0x3580 ;  /* 0x0000358000047802 */ /* 0x000fce0000000f00 */
[----:B0-----:R-:W-:Y:S05]  /*3570*/  CALL.REL.NOINC `($__internal_1_$__cuda_sm20_div_rn_f64_full) ;  /* 0x0000000400287944 */ /* 0x001fea0003c00000 */
[----:B------:R-:W-:Y:S01]  /*3580*/  MOV R4, R36 ;  /* 0x0000002400047202 */ /* 0x000fe20000000f00 */
[----:B------:R-:W-:-:S07]  /*3590*/  IMAD.MOV.U32 R5, RZ, RZ, R37 ;  /* 0x000000ffff057224 */ /* 0x000fce00078e0025 */
.L_x_50:
[----:B------:R-:W-:Y:S05]  /*35a0*/  BSYNC.RECONVERGENT B0 ;  /* 0x0000000000007941 */ /* 0x000fea0003800200 */
.L_x_49:
[----:B------:R-:W1:Y:S01]  /*35b0*/  LDC.64 R10, c[0x0][0x3a0] ;  /* 0x0000e800ff0a7b82 */ /* 0x000e620000000a00 */
[----:B------:R-:W2:Y:S01]  /*35c0*/  F2F.F32.F64 R4, R4 ;  /* 0x0000000400047310 */ /* 0x000ea20000301000 */
[----:B------:R-:W3:Y:S01]  /*35d0*/  LDCU UR4, c[0x0][0x3a8] ;  /* 0x00007500ff0477ac */ /* 0x000ee20008000800 */
[----:B------:R-:W-:Y:S01]  /*35e0*/  FADD R7, R3, -300 ;  /* 0xc396000003077421 */ /* 0x000fe20000000000 */
[----:B------:R-:W-:Y:S03]  /*35f0*/  BSSY.RECONVERGENT B0, `(.L_x_51) ;  /* 0x0000015000007945 */ /* 0x000fe60003800200 */
[----:B--2---:R-:W-:Y:S01]  /*3600*/  FMUL R7, R4, R7 ;  /* 0x0000000704077220 */ /* 0x004fe20000400000 */
[----:B-1----:R-:W-:-:S04]  /*3610*/  FMUL R0, R10, -8050 ;  /* 0xc5fb90000a007820 */ /* 0x002fc80000400000 */
[----:B------:R-:W-:-:S04]  /*3620*/  FMUL R0, R0, R11 ;  /* 0x0000000b00007220 */ /* 0x000fc80000400000 */
[----:B------:R-:W-:-:S04]  /*3630*/  FMUL R0, R0, 0.0020000000949949026108 ;  /* 0x3b03126f00007820 */ /* 0x000fc80000400000 */
[----:B------:R-:W-:Y:S01]  /*3640*/  FMUL R9, R0, 502 ;  /* 0x43fb000000097820 */ /* 0x000fe20000400000 */
[----:B------:R-:W-:-:S03]  /*3650*/  FMUL R0, R7, R10 ;  /* 0x0000000a07007220 */ /* 0x000fc60000400000 */
[----:B------:R-:W1:Y:S01]  /*3660*/  MUFU.RCP R2, R9 ;  /* 0x0000000900027308 */ /* 0x000e620000001000 */
[----:B------:R-:W-:-:S04]  /*3670*/  FMUL R0, R0, R11 ;  /* 0x0000000b00007220 */ /* 0x000fc80000400000 */
[----:B---3--:R-:W-:-:S04]  /*3680*/  FMUL R0, R0, UR4 ;  /* 0x0000000400007c20 */ /* 0x008fc80008400000 */
[----:B------:R-:W2:Y:S01]  /*3690*/  FCHK P0, R0, R9 ;  /* 0x0000000900007302 */ /* 0x000ea20000000000 */
[----:B-1----:R-:W-:-:S04]  /*36a0*/  FFMA R7, -R9, R2, 1 ;  /* 0x3f80000009077423 */ /* 0x002fc80000000102 */
[----:B------:R-:W-:-:S04]  /*36b0*/  FFMA R7, R2, R7, R2 ;  /* 0x0000000702077223 */ /* 0x000fc80000000002 */
[----:B------:R-:W-:-:S04]  /*36c0*/  FFMA R2, R0, R7, RZ ;  /* 0x0000000700027223 */ /* 0x000fc800000000ff */
[----:B------:R-:W-:-:S04]  /*36d0*/  FFMA R4, -R9, R2, R0 ;  /* 0x0000000209047223 */ /* 0x000fc80000000100 */
[----:B------:R-:W-:Y:S01]  /*36e0*/  FFMA R2, R7, R4, R2 ;  /* 0x0000000407027223 */ /* 0x000fe20000000002 */
[----:B--2---:R-:W-:Y:S06]  /*36f0*/  @!P0 BRA `(.L_x_52) ;  /* 0x0000000000108947 */ /* 0x004fec0003800000 */
[----:B------:R-:W-:Y:S02]  /*3700*/  MOV R7, R9 ;  /* 0x0000000900077202 */ /* 0x000fe40000000f00 */
[----:B------:R-:W-:-:S07]  /*3710*/  MOV R20, 0x3730 ;  /* 0x0000373000147802 */ /* 0x000fce0000000f00 */
[----:B0-----:R-:W-:Y:S05]  /*3720*/  CALL.REL.NOINC `($__internal_3_$__cuda_sm3x_div_rn_noftz_f32_slowpath) ;  /* 0x0000000800847944 */ /* 0x001fea0003c00000 */
[----:B------:R-:W-:-:S07]  /*3730*/  IMAD.MOV.U32 R2, RZ, RZ, R0 ;  /* 0x000000ffff027224 */ /* 0x000fce00078e0000 */
.L_x_52:
[----:B------:R-:W-:Y:S05]  /*3740*/  BSYNC.RECONVERGENT B0 ;  /* 0x0000000000007941 */ /* 0x000fea0003800200 */
.L_x_51:
[----:B0-----:R-:W-:-:S05]  /*3750*/  FADD R3, R2, R3 ;  /* 0x0000000302037221 */ /* 0x001fca0000000000 */
[----:B------:R-:W-:Y:S01]  /*3760*/  STG.E desc[UR12][R16.64], R3 ;  /* 0x0000000310007986 */ /* 0x000fe2000c10190c */
[----:B------:R-:W-:Y:S05]  /*3770*/  EXIT ;  /* 0x000000000000794d */ /* 0x000fea0003800000 */
        .weak           $__internal_0_$__cuda_sm20_dblrcp_rn_slowpath_v3
        .type           $__internal_0_$__cuda_sm20_dblrcp_rn_slowpath_v3,@function
        .size           $__internal_0_$__cuda_sm20_dblrcp_rn_slowpath_v3,($__internal_1_$__cuda_sm20_div_rn_f64_full - $__internal_0_$__cuda_sm20_dblrcp_rn_slowpath_v3)
$__internal_0_$__cuda_sm20_dblrcp_rn_slowpath_v3:
[----:B------:R-:W-:Y:S01]  /*3780*/  DSETP.GTU.AND P0, PT, |R18|, +INF , PT ;  /* 0x7ff000001200742a */ /* 0x000fe20003f0c200 */
[----:B------:R-:W-:-:S13]  /*3790*/  BSSY.RECONVERGENT B1, `(.L_x_53) ;  /* 0x0000023000017945 */ /* 0x000fda0003800200 */
[----:B------:R-:W-:Y:S05]  /*37a0*/  @P0 BRA `(.L_x_54) ;  /* 0x00000000007c0947 */ /* 0x000fea0003800000 */
[----:B------:R-:W-:-:S04]  /*37b0*/  LOP3.LUT R7, R19, 0x7fffffff, RZ, 0xc0, !PT ;  /* 0x7fffffff13077812 */ /* 0x000fc800078ec0ff */
[----:B------:R-:W-:-:S04]  /*37c0*/  IADD3 R4, PT, PT, R7, -0x1, RZ ;  /* 0xffffffff07047810 */ /* 0x000fc80007ffe0ff */
[----:B------:R-:W-:-:S13]  /*37d0*/  ISETP.GE.U32.AND P0, PT, R4, 0x7fefffff, PT ;  /* 0x7fefffff0400780c */ /* 0x000fda0003f06070 */
[----:B------:R-:W-:Y:S01]  /*37e0*/  @P0 LOP3.LUT R25, R19, 0x7ff00000, RZ, 0x3c, !PT ;  /* 0x7ff0000013190812 */ /* 0x000fe200078e3cff */
[----:B------:R-:W-:Y:S01]  /*37f0*/  @P0 IMAD.MOV.U32 R24, RZ, RZ, RZ ;  /* 0x000000ffff180224 */ /* 0x000fe200078e00ff */
[----:B------:R-:W-:Y:S06]  /*3800*/  @P0 BRA `(.L_x_55) ;  /* 0x00000000006c0947 */ /* 0x000fec0003800000 */
[----:B------:R-:W-:-:S13]  /*3810*/  ISETP.GE.U32.AND P0, PT, R7, 0x1000001, PT ;  /* 0x010000010700780c */ /* 0x000fda0003f06070 */
[----:B------:R-:W-:Y:S05]  /*3820*/  @!P0 BRA `(.L_x_56) ;  /* 0x0000000000348947 */ /* 0x000fea0003800000 */
[----:B------:R-:W-:Y:S01]  /*3830*/  IADD3 R25, PT, PT, R19, -0x3fe00000, RZ ;  /* 0xc020000013197810 */ /* 0x000fe20007ffe0ff */
[----:B------:R-:W-:-:S03]  /*3840*/  IMAD.MOV.U32 R24, RZ, RZ, R18 ;  /* 0x000000ffff187224 */ /* 0x000fc600078e0012 */
[----:B------:R-:W0:Y:S03]  /*3850*/  MUFU.RCP64H R23, R25 ;  /* 0x0000001900177308 */ /* 0x000e260000001800 */
[----:B0-----:R-:W-:-:S08]  /*3860*/  DFMA R20, -R24, R22, 1 ;  /* 0x3ff000001814742b */ /* 0x001fd00000000116 */
[----:B------:R-:W-:-:S08]  /*3870*/  DFMA R20, R20, R20, R20 ;  /* 0x000000141414722b */ /* 0x000fd00000000014 */
[----:B------:R-:W-:-:S08]  /*3880*/  DFMA R20, R22, R20, R22 ;  /* 0x000000141614722b */ /* 0x000fd00000000016 */
[----:B------:R-:W-:-:S08]  /*3890*/  DFMA R22, -R24, R20, 1 ;  /* 0x3ff000001816742b */ /* 0x000fd00000000114 */
[----:B------:R-:W-:-:S08]  /*38a0*/  DFMA R20, R20, R22, R20 ;  /* 0x000000161414722b */ /* 0x000fd00000000014 */
[----:B------:R-:W-:-:S08]  /*38b0*/  DMUL R20, R20, 2.2250738585072013831e-308 ;  /* 0x0010000014147828 */ /* 0x000fd00000000000 */
[----:B------:R-:W-:-:S08]  /*38c0*/  DFMA R18, -R18, R20, 1 ;  /* 0x3ff000001212742b */ /* 0x000fd00000000114 */
[----:B------:R-:W-:-:S08]  /*38d0*/  DFMA R18, R18, R18, R18 ;  /* 0x000000121212722b */ /* 0x000fd00000000012 */
[----:B------:R-:W-:Y:S01]  /*38e0*/  DFMA R24, R20, R18, R20 ;  /* 0x000000121418722b */ /* 0x000fe20000000014 */
[----:B------:R-:W-:Y:S10]  /*38f0*/  BRA `(.L_x_55) ;  /* 0x0000000000307947 */ /* 0x000ff40003800000 */
.L_x_56:
[----:B------:R-:W-:Y:S01]  /*3900*/  DMUL R20, R18, 8.11296384146066816958e+31 ;  /* 0x4690000012147828 */ /* 0x000fe20000000000 */
[----:B------:R-:W-:-:S05]  /*3910*/  MOV R18, R22 ;  /* 0x0000001600127202 */ /* 0x000fca0000000f00 */
[----:B------:R-:W0:Y:S02]  /*3920*/  MUFU.RCP64H R19, R21 ;  /* 0x0000001500137308 */ /* 0x000e240000001800 */
[----:B0-----:R-:W-:-:S08]  /*3930*/  DFMA R22, -R20, R18, 1 ;  /* 0x3ff000001416742b */ /* 0x001fd00000000112 */
[----:B------:R-:W-:-:S08]  /*3940*/  DFMA R22, R22, R22, R22 ;  /* 0x000000161616722b */ /* 0x000fd00000000016 */
[----:B------:R-:W-:-:S08]  /*3950*/  DFMA R22, R18, R22, R18 ;  /* 0x000000161216722b */ /* 0x000fd00000000012 */
[----:B------:R-:W-:-:S08]  /*3960*/  DFMA R18, -R20, R22, 1 ;  /* 0x3ff000001412742b */ /* 0x000fd00000000116 */
[----:B------:R-:W-:-:S08]  /*3970*/  DFMA R18, R22, R18, R22 ;  /* 0x000000121612722b */ /* 0x000fd00000000016 */
[----:B------:R-:W-:Y:S01]  /*3980*/  DMUL R24, R18, 8.11296384146066816958e+31 ;  /* 0x4690000012187828 */ /* 0x000fe20000000000 */
[----:B------:R-:W-:Y:S10]  /*3990*/  BRA `(.L_x_55) ;  /* 0x0000000000087947 */ /* 0x000ff40003800000 */
.L_x_54:
[----:B------:R-:W-:Y:S01]  /*39a0*/  LOP3.LUT R25, R19, 0x80000, RZ, 0xfc, !PT ;  /* 0x0008000013197812 */ /* 0x000fe200078efcff */
[----:B------:R-:W-:-:S07]  /*39b0*/  IMAD.MOV.U32 R24, RZ, RZ, R18 ;  /* 0x000000ffff187224 */ /* 0x000fce00078e0012 */
.L_x_55:
[----:B------:R-:W-:Y:S05]  /*39c0*/  BSYNC.RECONVERGENT B1 ;  /* 0x0000000000017941 */ /* 0x000fea0003800200 */
.L_x_53:
[----:B------:R-:W-:Y:S01]  /*39d0*/  MOV R18, R0 ;  /* 0x0000000000127202 */ /* 0x000fe20000000f00 */
[----:B------:R-:W-:Y:S01]  /*39e0*/  IMAD.MOV.U32 R19, RZ, RZ, 0x0 ;  /* 0x00000000ff137424 */ /* 0x000fe200078e00ff */
[----:B------:R-:W-:Y:S01]  /*39f0*/  MOV R22, R24 ;  /* 0x0000001800167202 */ /* 0x000fe20000000f00 */
[----:B------:R-:W-:Y:S02]  /*3a00*/  IMAD.MOV.U32 R23, RZ, RZ, R25 ;  /* 0x000000ffff177224 */ /* 0x000fe400078e0019 */
[----:B------:R-:W-:Y:S05]  /*3a10*/  RET.REL.NODEC R18 `(_Z32Compute_New_Temperature_GPU_GoodPfS_Piiifffii) ;  /* 0xffffffc412787950 */ /* 0x000fea0003c3ffff */
        .weak           $__internal_1_$__cuda_sm20_div_rn_f64_full
        .type           $__internal_1_$__cuda_sm20_div_rn_f64_full,@function
        .size           $__internal_1_$__cuda_sm20_div_rn_f64_full,($__internal_2_$__cuda_sm20_sqrt_rn_f32_slowpath - $__internal_1_$__cuda_sm20_div_rn_f64_full)
$__internal_1_$__cuda_sm20_div_rn_f64_full:
[----:B------:R-:W-:Y:S01]  /*3a20*/  FSETP.GEU.AND P2, PT, |R19|, 1.469367938527859385e-39, PT ;  /* 0x001000001300780b */ /* 0x000fe20003f4e200 */
[----:B------:R-:W-:Y:S01]  /*3a30*/  IMAD.MOV.U32 R2, RZ, RZ, 0x1ca00000 ;  /* 0x1ca00000ff027424 */ /* 0x000fe200078e00ff */
[C---:B------:R-:W-:Y:S01]  /*3a40*/  FSETP.GEU.AND P0, PT, |R23|.reuse, 1.469367938527859385e-39, PT ;  /* 0x001000001700780b */ /* 0x040fe20003f0e200 */
[----:B------:R-:W-:Y:S01]  /*3a50*/  BSSY.RECONVERGENT B1, `(.L_x_57) ;  /* 0x0000054000017945 */ /* 0x000fe20003800200 */
[----:B------:R-:W-:Y:S02]  /*3a60*/  LOP3.LUT R20, R23, 0x800fffff, RZ, 0xc0, !PT ;  /* 0x800fffff17147812 */ /* 0x000fe400078ec0ff */
[----:B------:R-:W-:Y:S02]  /*3a70*/  LOP3.LUT R7, R19, 0x7ff00000, RZ, 0xc0, !PT ;  /* 0x7ff0000013077812 */ /* 0x000fe400078ec0ff */
[----:B------:R-:W-:Y:S02]  /*3a80*/  LOP3.LUT R21, R20, 0x3ff00000, RZ, 0xfc, !PT ;  /* 0x3ff0000014157812 */ /* 0x000fe400078efcff */
[----:B------:R-:W-:-:S02]  /*3a90*/  MOV R20, R22 ;  /* 0x0000001600147202 */ /* 0x000fc40000000f00 */
[C---:B------:R-:W-:Y:S01]  /*3aa0*/  LOP3.LUT R9, R23.reuse, 0x7ff00000, RZ, 0xc0, !PT ;  /* 0x7ff0000017097812 */ /* 0x040fe200078ec0ff */
[----:B------:R-:W-:Y:S01]  /*3ab0*/  @!P2 IMAD.MOV.U32 R36, RZ, RZ, RZ ;  /* 0x000000ffff24a224 */ /* 0x000fe200078e00ff */
[----:B------:R-:W-:Y:S01]  /*3ac0*/  @!P2 LOP3.LUT R0, R23, 0x7ff00000, RZ, 0xc0, !PT ;  /* 0x7ff000001700a812 */ /* 0x000fe200078ec0ff */
[----:B------:R-:W-:Y:S01]  /*3ad0*/  @!P0 DMUL R20, R22, 8.98846567431157953865e+307 ;  /* 0x7fe0000016148828 */ /* 0x000fe20000000000 */
[C---:B------:R-:W-:Y:S02]  /*3ae0*/  ISETP.GE.U32.AND P1, PT, R7.reuse, R9, PT ;  /* 0x000000090700720c */ /* 0x040fe40003f26070 */
[----:B------:R-:W-:Y:S02]  /*3af0*/  @!P2 ISETP.GE.U32.AND P3, PT, R7, R0, PT ;  /* 0x000000000700a20c */ /* 0x000fe40003f66070 */
[C---:B------:R-:W-:Y:S01]  /*3b00*/  SEL R25, R2.reuse, 0x63400000, !P1 ;  /* 0x6340000002197807 */ /* 0x040fe20004800000 */
[----:B------:R-:W0:Y:S01]  /*3b10*/  MUFU.RCP64H R27, R21 ;  /* 0x00000015001b7308 */ /* 0x000e220000001800 */
[----:B------:R-:W-:-:S02]  /*3b20*/  @!P2 SEL R11, R2, 0x63400000, !P3 ;  /* 0x63400000020ba807 */ /* 0x000fc40005800000 */
[--C-:B------:R-:W-:Y:S02]  /*3b30*/  LOP3.LUT R25, R25, 0x800fffff, R19.reuse, 0xf8, !PT ;  /* 0x800fffff19197812 */ /* 0x100fe400078ef813 */
[----:B------:R-:W-:Y:S02]  /*3b40*/  @!P2 LOP3.LUT R0, R11, 0x80000000, R19, 0xf8, !PT ;  /* 0x800000000b00a812 */ /* 0x000fe400078ef813 */
[----:B------:R-:W-:Y:S02]  /*3b50*/  MOV R24, R18 ;  /* 0x0000001200187202 */ /* 0x000fe40000000f00 */
[----:B------:R-:W-:Y:S01]  /*3b60*/  @!P2 LOP3.LUT R37, R0, 0x100000, RZ, 0xfc, !PT ;  /* 0x001000000025a812 */ /* 0x000fe200078efcff */
[----:B------:R-:W-:Y:S01]  /*3b70*/  IMAD.MOV.U32 R0, RZ, RZ, R7 ;  /* 0x000000ffff007224 */ /* 0x000fe200078e0007 */
[----:B------:R-:W-:Y:S02]  /*3b80*/  MOV R26, 0x1 ;  /* 0x00000001001a7802 */ /* 0x000fe40000000f00 */
[----:B------:R-:W-:-:S02]  /*3b90*/  @!P0 LOP3.LUT R9, R21, 0x7ff00000, RZ, 0xc0, !PT ;  /* 0x7ff0000015098812 */ /* 0x000fc400078ec0ff */
[----:B------:R-:W-:Y:S02]  /*3ba0*/  @!P2 DFMA R24, R24, 2, -R36 ;  /* 0x400000001818a82b */ /* 0x000fe40000000824 */
[----:B0-----:R-:W-:-:S08]  /*3bb0*/  DFMA R36, R26, -R20, 1 ;  /* 0x3ff000001a24742b */ /* 0x001fd00000000814 */
[----:B------:R-:W-:Y:S01]  /*3bc0*/  DFMA R36, R36, R36, R36 ;  /* 0x000000242424722b */ /* 0x000fe20000000024 */
[----:B------:R-:W-:-:S04]  /*3bd0*/  @!P2 LOP3.LUT R0, R25, 0x7ff00000, RZ, 0xc0, !PT ;  /* 0x7ff000001900a812 */ /* 0x000fc800078ec0ff */
[----:B------:R-:W-:-:S03]  /*3be0*/  IADD3 R11, PT, PT, R0, -0x1, RZ ;  /* 0xffffffff000b7810 */ /* 0x000fc60007ffe0ff */
[----:B------:R-:W-:Y:S01]  /*3bf0*/  DFMA R26, R26, R36, R26 ;  /* 0x000000241a1a722b */ /* 0x000fe2000000001a */
[----:B------:R-:W-:Y:S01]  /*3c00*/  ISETP.GT.U32.AND P0, PT, R11, 0x7feffffe, PT ;  /* 0x7feffffe0b00780c */ /* 0x000fe20003f04070 */
[----:B------:R-:W-:-:S05]  /*3c10*/  VIADD R11, R9, 0xffffffff ;  /* 0xffffffff090b7836 */ /* 0x000fca0000000000 */
[----:B------:R-:W-:Y:S01]  /*3c20*/  ISETP.GT.U32.OR P0, PT, R11, 0x7feffffe, P0 ;  /* 0x7feffffe0b00780c */ /* 0x000fe20000704470 */
[----:B------:R-:W-:-:S08]  /*3c30*/  DFMA R38, R26, -R20, 1 ;  /* 0x3ff000001a26742b */ /* 0x000fd00000000814 */
[----:B------:R-:W-:-:S08]  /*3c40*/  DFMA R38, R26, R38, R26 ;  /* 0x000000261a26722b */ /* 0x000fd0000000001a */
[----:B------:R-:W-:-:S08]  /*3c50*/  DMUL R36, R38, R24 ;  /* 0x0000001826247228 */ /* 0x000fd00000000000 */
[----:B------:R-:W-:-:S08]  /*3c60*/  DFMA R26, R36, -R20, R24 ;  /* 0x80000014241a722b */ /* 0x000fd00000000018 */
[----:B------:R-:W-:Y:S01]  /*3c70*/  DFMA R26, R38, R26, R36 ;  /* 0x0000001a261a722b */ /* 0x000fe20000000024 */
[----:B------:R-:W-:Y:S10]  /*3c80*/  @P0 BRA `(.L_x_58) ;  /* 0x00000000006c0947 */ /* 0x000ff40003800000 */
[----:B------:R-:W-:Y:S02]  /*3c90*/  LOP3.LUT R0, R23, 0x7ff00000, RZ, 0xc0, !PT ;  /* 0x7ff0000017007812 */ /* 0x000fe400078ec0ff */
[----:B------:R-:W-:Y:S02]  /*3ca0*/  MOV R18, RZ ;  /* 0x000000ff00127202 */ /* 0x000fe40000000f00 */
[CC--:B------:R-:W-:Y:S02]  /*3cb0*/  VIADDMNMX R9, R7.reuse, -R0.reuse, 0xb9600000, !PT ;  /* 0xb960000007097446 */ /* 0x0c0fe40007800900 */
[----:B------:R-:W-:Y:S02]  /*3cc0*/  ISETP.GE.U32.AND P0, PT, R7, R0, PT ;  /* 0x000000000700720c */ /* 0x000fe40003f06070 */
[----:B------:R-:W-:Y:S02]  /*3cd0*/  VIMNMX R9, PT, PT, R9, 0x46a00000, PT ;  /* 0x46a0000009097848 */ /* 0x000fe40003fe0100 */
[----:B------:R-:W-:-:S04]  /*3ce0*/  SEL R2, R2, 0x63400000, !P0 ;  /* 0x6340000002027807 */ /* 0x000fc80004000000 */
[----:B------:R-:W-:-:S05]  /*3cf0*/  IADD3 R2, PT, PT, -R2, R9, RZ ;  /* 0x0000000902027210 */ /* 0x000fca0007ffe1ff */
[----:B------:R-:W-:-:S06]  /*3d00*/  VIADD R19, R2, 0x7fe00000 ;  /* 0x7fe0000002137836 */ /* 0x000fcc0000000000 */
[----:B------:R-:W-:-:S10]  /*3d10*/  DMUL R36, R26, R18 ;  /* 0x000000121a247228 */ /* 0x000fd40000000000 */
[----:B------:R-:W-:-:S13]  /*3d20*/  FSETP.GTU.AND P0, PT, |R37|, 1.469367938527859385e-39, PT ;  /* 0x001000002500780b */ /* 0x000fda0003f0c200 */
[----:B------:R-:W-:Y:S05]  /*3d30*/  @P0 BRA `(.L_x_59) ;  /* 0x0000000000940947 */ /* 0x000fea0003800000 */
[----:B------:R-:W-:-:S06]  /*3d40*/  DFMA R20, R26, -R20, R24 ;  /* 0x800000141a14722b */ /* 0x000fcc0000000018 */
[----:B------:R-:W-:-:S04]  /*3d50*/  IMAD.MOV.U32 R20, RZ, RZ, RZ ;  /* 0x000000ffff147224 */ /* 0x000fc800078e00ff */
[C---:B------:R-:W-:Y:S02]  /*3d60*/  FSETP.NEU.AND P0, PT, R21.reuse, RZ, PT ;  /* 0x000000ff1500720b */ /* 0x040fe40003f0d000 */
[----:B------:R-:W-:-:S04]  /*3d70*/  LOP3.LUT R22, R21, 0x80000000, R23, 0x48, !PT ;  /* 0x8000000015167812 */ /* 0x000fc800078e4817 */
[----:B------:R-:W-:-:S07]  /*3d80*/  LOP3.LUT R21, R22, R19, RZ, 0xfc, !PT ;  /* 0x0000001316157212 */ /* 0x000fce00078efcff */
[----:B------:R-:W-:Y:S05]  /*3d90*/  @!P0 BRA `(.L_x_59) ;  /* 0x00000000007c8947 */ /* 0x000fea0003800000 */
[C---:B------:R-:W-:Y:S01]  /*3da0*/  IADD3 R19, PT, PT, -R2.reuse, RZ, RZ ;  /* 0x000000ff02137210 */ /* 0x040fe20007ffe1ff */
[----:B------:R-:W-:Y:S01]  /*3db0*/  IMAD.MOV.U32 R18, RZ, RZ, RZ ;  /* 0x000000ffff127224 */ /* 0x000fe200078e00ff */
[----:B------:R-:W-:-:S05]  /*3dc0*/  IADD3 R7, PT, PT, -R2, -0x43300000, RZ ;  /* 0xbcd0000002077810 */ /* 0x000fca0007ffe1ff */
[----:B------:R-:W-:Y:S02]  /*3dd0*/  DFMA R18, R36, -R18, R26 ;  /* 0x800000122412722b */ /* 0x000fe4000000001a */
[----:B------:R-:W-:-:S08]  /*3de0*/  DMUL.RP R26, R26, R20 ;  /* 0x000000141a1a7228 */ /* 0x000fd00000008000 */
[----:B------:R-:W-:Y:S02]  /*3df0*/  FSETP.NEU.AND P0, PT, |R19|, R7, PT ;  /* 0x000000071300720b */ /* 0x000fe40003f0d200 */
[----:B------:R-:W-:Y:S02]  /*3e00*/  LOP3.LUT R7, R27, R22, RZ, 0x3c, !PT ;  /* 0x000000161b077212 */ /* 0x000fe400078e3cff */
[----:B------:R-:W-:Y:S02]  /*3e10*/  FSEL R36, R26, R36, !P0 ;  /* 0x000000241a247208 */ /* 0x000fe40004000000 */
[----:B------:R-:W-:Y:S01]  /*3e20*/  FSEL R37, R7, R37, !P0 ;  /* 0x0000002507257208 */ /* 0x000fe20004000000 */
[----:B------:R-:W-:Y:S06]  /*3e30*/  BRA `(.L_x_59) ;  /* 0x0000000000547947 */ /* 0x000fec0003800000 */
.L_x_58:
[----:B------:R-:W-:-:S14]  /*3e40*/  DSETP.NAN.AND P0, PT, R18, R18, PT ;  /* 0x000000121200722a */ /* 0x000fdc0003f08000 */
[----:B------:R-:W-:Y:S05]  /*3e50*/  @P0 BRA `(.L_x_60) ;  /* 0x0000000000440947 */ /* 0x000fea0003800000 */
[----:B------:R-:W-:-:S14]  /*3e60*/  DSETP.NAN.AND P0, PT, R22, R22, PT ;  /* 0x000000161600722a */ /* 0x000fdc0003f08000 */
[----:B------:R-:W-:Y:S05]  /*3e70*/  @P0 BRA `(.L_x_61) ;  /* 0x0000000000300947 */ /* 0x000fea0003800000 */
[----:B------:R-:W-:Y:S01]  /*3e80*/  ISETP.NE.AND P0, PT, R0, R9, PT ;  /* 0x000000090000720c */ /* 0x000fe20003f05270 */
[----:B------:R-:W-:Y:S01]  /*3e90*/  IMAD.MOV.U32 R37, RZ, RZ, -0x80000 ;  /* 0xfff80000ff257424 */ /* 0x000fe200078e00ff */
[----:B------:R-:W-:-:S11]  /*3ea0*/  MOV R36, 0x0 ;  /* 0x0000000000247802 */ /* 0x000fd60000000f00 */
[----:B------:R-:W-:Y:S05]  /*3eb0*/  @!P0 BRA `(.L_x_59) ;  /* 0x0000000000348947 */ /* 0x000fea0003800000 */
[----:B------:R-:W-:Y:S02]  /*3ec0*/  ISETP.NE.AND P0, PT, R0, 0x7ff00000, PT ;  /* 0x7ff000000000780c */ /* 0x000fe40003f05270 */
[----:B------:R-:W-:Y:S02]  /*3ed0*/  LOP3.LUT R37, R19, 0x80000000, R23, 0x48, !PT ;  /* 0x8000000013257812 */ /* 0x000fe400078e4817 */
[----:B------:R-:W-:-:S13]  /*3ee0*/  ISETP.EQ.OR P0, PT, R9, RZ, !P0 ;  /* 0x000000ff0900720c */ /* 0x000fda0004702670 */
[----:B------:R-:W-:Y:S02]  /*3ef0*/  @P0 LOP3.LUT R0, R37, 0x7ff00000, RZ, 0xfc, !PT ;  /* 0x7ff0000025000812 */ /* 0x000fe400078efcff */
[----:B------:R-:W-:Y:S01]  /*3f00*/  @!P0 MOV R36, RZ ;  /* 0x000000ff00248202 */ /* 0x000fe20000000f00 */
[----:B------:R-:W-:Y:S01]  /*3f10*/  @P0 IMAD.MOV.U32 R36, RZ, RZ, RZ ;  /* 0x000000ffff240224 */ /* 0x000fe200078e00ff */
[----:B------:R-:W-:Y:S01]  /*3f20*/  @P0 MOV R37, R0 ;  /* 0x0000000000250202 */ /* 0x000fe20000000f00 */
[----:B------:R-:W-:Y:S06]  /*3f30*/  BRA `(.L_x_59) ;  /* 0x0000000000147947 */ /* 0x000fec0003800000 */
.L_x_61:
[----:B------:R-:W-:Y:S01]  /*3f40*/  LOP3.LUT R37, R23, 0x80000, RZ, 0xfc, !PT ;  /* 0x0008000017257812 */ /* 0x000fe200078efcff */
[----:B------:R-:W-:Y:S01]  /*3f50*/  IMAD.MOV.U32 R36, RZ, RZ, R22 ;  /* 0x000000ffff247224 */ /* 0x000fe200078e0016 */
[----:B------:R-:W-:Y:S06]  /*3f60*/  BRA `(.L_x_59) ;  /* 0x0000000000087947 */ /* 0x000fec0003800000 */
.L_x_60:
[----:B------:R-:W-:Y:S02]  /*3f70*/  LOP3.LUT R37, R19, 0x80000, RZ, 0xfc, !PT ;  /* 0x0008000013257812 */ /* 0x000fe400078efcff */
[----:B------:R-:W-:-:S07]  /*3f80*/  MOV R36, R18 ;  /* 0x0000001200247202 */ /* 0x000fce0000000f00 */
.L_x_59:
[----:B------:R-:W-:Y:S05]  /*3f90*/  BSYNC.RECONVERGENT B1 ;  /* 0x0000000000017941 */ /* 0x000fea0003800200 */
.L_x_57:
[----:B------:R-:W-:Y:S02]  /*3fa0*/  HFMA2 R19, -RZ, RZ, 0, 0 ;  /* 0x00000000ff137431 */ /* 0x000fe400000001ff */
[----:B------:R-:W-:-:S04]  /*3fb0*/  IMAD.MOV.U32 R18, RZ, RZ, R4 ;  /* 0x000000ffff127224 */ /* 0x000fc800078e0004 */
[----:B------:R-:W-:Y:S05]  /*3fc0*/  RET.REL.NODEC R18 `(_Z32Compute_New_Temperature_GPU_GoodPfS_Piiifffii) ;  /* 0xffffffc0120c7950 */ /* 0x000fea0003c3ffff */
        .weak           $__internal_2_$__cuda_sm20_sqrt_rn_f32_slowpath
        .type           $__internal_2_$__cuda_sm20_sqrt_rn_f32_slowpath,@function
        .size           $__internal_2_$__cuda_sm20_sqrt_rn_f32_slowpath,($__internal_3_$__cuda_sm3x_div_rn_noftz_f32_slowpath - $__internal_2_$__cuda_sm20_sqrt_rn_f32_slowpath)
$__internal_2_$__cuda_sm20_sqrt_rn_f32_slowpath:
[----:B------:R-:W-:-:S13]  /*3fd0*/  LOP3.LUT P0, RZ, R0, 0x7fffffff, RZ, 0xc0, !PT ;  /* 0x7fffffff00ff7812 */ /* 0x000fda000780c0ff */
[----:B------:R-:W-:Y:S01]  /*3fe0*/  @!P0 IMAD.MOV.U32 R2, RZ, RZ, R0 ;  /* 0x000000ffff028224 */ /* 0x000fe200078e0000 */
[----:B------:R-:W-:Y:S06]  /*3ff0*/  @!P0 BRA `(.L_x_62) ;  /* 0x0000000000408947 */ /* 0x000fec0003800000 */
[----:B------:R-:W-:-:S13]  /*4000*/  FSETP.GEU.FTZ.AND P0, PT, R0, RZ, PT ;  /* 0x000000ff0000720b */ /* 0x000fda0003f1e000 */
[----:B------:R-:W-:Y:S01]  /*4010*/  @!P0 MOV R2, 0x7fffffff ;  /* 0x7fffffff00028802 */ /* 0x000fe20000000f00 */
[----:B------:R-:W-:Y:S06]  /*4020*/  @!P0 BRA `(.L_x_62) ;  /* 0x0000000000348947 */ /* 0x000fec0003800000 */
[----:B------:R-:W-:-:S13]  /*4030*/  FSETP.GTU.FTZ.AND P0, PT, |R0|, +INF , PT ;  /* 0x7f8000000000780b */ /* 0x000fda0003f1c200 */
[----:B------:R-:W-:Y:S01]  /*4040*/  @P0 FADD.FTZ R2, R0, 1 ;  /* 0x3f80000000020421 */ /* 0x000fe20000010000 */
[----:B------:R-:W-:Y:S06]  /*4050*/  @P0 BRA `(.L_x_62) ;  /* 0x0000000000280947 */ /* 0x000fec0003800000 */
[----:B------:R-:W-:-:S13]  /*4060*/  FSETP.NEU.FTZ.AND P0, PT, |R0|, +INF , PT ;  /* 0x7f8000000000780b */ /* 0x000fda0003f1d200 */
[----:B------:R-:W-:-:S04]  /*4070*/  @P0 FFMA R4, R0, 1.84467440737095516160e+19, RZ ;  /* 0x5f80000000040823 */ /* 0x000fc800000000ff */
[----:B------:R-:W0:Y:S02]  /*4080*/  @P0 MUFU.RSQ R7, R4 ;  /* 0x0000000400070308 */ /* 0x000e240000001400 */
[----:B0-----:R-:W-:Y:S01]  /*4090*/  @P0 FMUL.FTZ R9, R4, R7 ;  /* 0x0000000704090220 */ /* 0x001fe20000410000 */
[----:B------:R-:W-:-:S03]  /*40a0*/  @P0 FMUL.FTZ R7, R7, 0.5 ;  /* 0x3f00000007070820 */ /* 0x000fc60000410000 */
[----:B------:R-:W-:-:S04]  /*40b0*/  @P0 FADD.FTZ R2, -R9, -RZ ;  /* 0x800000ff09020221 */ /* 0x000fc80000010100 */
[----:B------:R-:W-:Y:S01]  /*40c0*/  @P0 FFMA R8, R9, R2, R4 ;  /* 0x0000000209080223 */ /* 0x000fe20000000004 */
[----:B------:R-:W-:-:S03]  /*40d0*/  @!P0 IMAD.MOV.U32 R2, RZ, RZ, R0 ;  /* 0x000000ffff028224 */ /* 0x000fc600078e0000 */
[----:B------:R-:W-:-:S04]  /*40e0*/  @P0 FFMA R7, R8, R7, R9 ;  /* 0x0000000708070223 */ /* 0x000fc80000000009 */
[----:B------:R-:W-:-:S07]  /*40f0*/  @P0 FMUL.FTZ R2, R7, 2.3283064365386962891e-10 ;  /* 0x2f80000007020820 */ /* 0x000fce0000410000 */
.L_x_62:
[----:B------:R-:W-:Y:S02]  /*4100*/  HFMA2 R9, -RZ, RZ, 0, 0 ;  /* 0x00000000ff097431 */ /* 0x000fe400000001ff */
[----:B------:R-:W-:Y:S01]  /*4110*/  IMAD.MOV.U32 R8, RZ, RZ, R10 ;  /* 0x000000ffff087224 */ /* 0x000fe200078e000a */
[----:B------:R-:W-:-:S03]  /*4120*/  MOV R0, R2 ;  /* 0x0000000200007202 */ /* 0x000fc60000000f00 */
[----:B------:R-:W-:Y:S05]  /*4130*/  RET.REL.NODEC R8 `(_Z32Compute_New_Temperature_GPU_GoodPfS_Piiifffii) ;  /* 0xffffffbc08b07950 */ /* 0x000fea0003c3ffff */
        .weak           $__internal_3_$__cuda_sm3x_div_rn_noftz_f32_slowpath
        .type           $__internal_3_$__cuda_sm3x_div_rn_noftz_f32_slowpath,@function
        .size           $__internal_3_$__cuda_sm3x_div_rn_noftz_f32_slowpath,(.L_x_78 - $__internal_3_$__cuda_sm3x_div_rn_noftz_f32_slowpath)
$__internal_3_$__cuda_sm3x_div_rn_noftz_f32_slowpath:
[----:B------:R-:W-:Y:S01]  /*4140*/  SHF.R.U32.HI R2, RZ, 0x17, R7 ;  /* 0x00000017ff027819 */ /* 0x000fe20000011607 */
[----:B------:R-:W-:Y:S01]  /*4150*/  BSSY.RECONVERGENT B2, `(.L_x_63) ;  /* 0x0000062000027945 */ /* 0x000fe20003800200 */
[----:B------:R-:W-:Y:S02]  /*4160*/  SHF.R.U32.HI R9, RZ, 0x17, R0 ;  /* 0x00000017ff097819 */ /* 0x000fe40000011600 */
[----:B------:R-:W-:Y:S02]  /*4170*/  LOP3.LUT R2, R2, 0xff, RZ, 0xc0, !PT ;  /* 0x000000ff02027812 */ /* 0x000fe400078ec0ff */
[----:B------:R-:W-:-:S03]  /*4180*/  LOP3.LUT R9, R9, 0xff, RZ, 0xc0, !PT ;  /* 0x000000ff09097812 */ /* 0x000fc600078ec0ff */
[----:B------:R-:W-:Y:S01]  /*4190*/  VIADD R21, R2, 0xffffffff ;  /* 0xffffffff02157836 */ /* 0x000fe20000000000 */
[----:B------:R-:W-:-:S04]  /*41a0*/  IADD3 R11, PT, PT, R9, -0x1, RZ ;  /* 0xffffffff090b7810 */ /* 0x000fc80007ffe0ff */
[----:B------:R-:W-:-:S04]  /*41b0*/  ISETP.GT.U32.AND P0, PT, R21, 0xfd, PT ;  /* 0x000000fd1500780c */ /* 0x000fc80003f04070 */
[----:B------:R-:W-:-:S13]  /*41c0*/  ISETP.GT.U32.OR P0, PT, R11, 0xfd, P0 ;  /* 0x000000fd0b00780c */ /* 0x000fda0000704470 */
[----:B------:R-:W-:Y:S01]  /*41d0*/  @!P0 IMAD.MOV.U32 R4, RZ, RZ, RZ ;  /* 0x000000ffff048224 */ /* 0x000fe200078e00ff */
[----:B------:R-:W-:Y:S06]  /*41e0*/  @!P0 BRA `(.L_x_64) ;  /* 0x00000000005c8947 */ /* 0x000fec0003800000 */
[----:B------:R-:W-:Y:S02]  /*41f0*/  FSETP.GTU.FTZ.AND P0, PT, |R0|, +INF , PT ;  /* 0x7f8000000000780b */ /* 0x000fe40003f1c200 */
[----:B------:R-:W-:-:S04]  /*4200*/  FSETP.GTU.FTZ.AND P1, PT, |R7|, +INF , PT ;  /* 0x7f8000000700780b */ /* 0x000fc80003f3c200 */
[----:B------:R-:W-:-:S13]  /*4210*/  PLOP3.LUT P0, PT, P0, P1, PT, 0xf8, 0x8f ;  /* 0x00000000008f781c */ /* 0x000fda0000703f70 */
[----:B------:R-:W-:Y:S05]  /*4220*/  @P0 BRA `(.L_x_65) ;  /* 0x00000004004c0947 */ /* 0x000fea0003800000 */
[----:B------:R-:W-:-:S13]  /*4230*/  LOP3.LUT P0, RZ, R7, 0x7fffffff, R0, 0xc8, !PT ;  /* 0x7fffffff07ff7812 */ /* 0x000fda000780c800 */
[----:B------:R-:W-:Y:S05]  /*4240*/  @!P0 BRA `(.L_x_66) ;  /* 0x00000004003c8947 */ /* 0x000fea0003800000 */
[C---:B------:R-:W-:Y:S02]  /*4250*/  FSETP.NEU.FTZ.AND P1, PT, |R0|.reuse, +INF , PT ;  /* 0x7f8000000000780b */ /* 0x040fe40003f3d200 */
[----:B------:R-:W-:Y:S02]  /*4260*/  FSETP.NEU.FTZ.AND P2, PT, |R7|, +INF , PT ;  /* 0x7f8000000700780b */ /* 0x000fe40003f5d200 */
[----:B------:R-:W-:-:S11]  /*4270*/  FSETP.NEU.FTZ.AND P0, PT, |R0|, +INF , PT ;  /* 0x7f8000000000780b */ /* 0x000fd60003f1d200 */
[----:B------:R-:W-:Y:S05]  /*4280*/  @!P2 BRA !P1, `(.L_x_66) ;  /* 0x00000004002ca947 */ /* 0x000fea0004800000 */
[----:B------:R-:W-:-:S04]  /*4290*/  LOP3.LUT P1, RZ, R0, 0x7fffffff, RZ, 0xc0, !PT ;  /* 0x7fffffff00ff7812 */ /* 0x000fc8000782c0ff */
[----:B------:R-:W-:-:S13]  /*42a0*/  PLOP3.LUT P1, PT, P2, P1, PT, 0x2f, 0xf2 ;  /* 0x0000000000f2781c */ /* 0x000fda0001722577 */
[----:B------:R-:W-:Y:S05]  /*42b0*/  @P1 BRA `(.L_x_67) ;  /* 0x0000000400181947 */ /* 0x000fea0003800000 */
[----:B------:R-:W-:-:S04]  /*42c0*/  LOP3.LUT P1, RZ, R7, 0x7fffffff, RZ, 0xc0, !PT ;  /* 0x7fffffff07ff7812 */ /* 0x000fc8000782c0ff */
[----:B------:R-:W-:-:S13]  /*42d0*/  PLOP3.LUT P0, PT, P0, P1, PT, 0x2f, 0xf2 ;  /* 0x0000000000f2781c */ /* 0x000fda0000702577 */
[----:B------:R-:W-:Y:S05]  /*42e0*/  @P0 BRA `(.L_x_68) ;  /* 0x0000000400000947 */ /* 0x000fea0003800000 */
[----:B------:R-:W-:Y:S02]  /*42f0*/  ISETP.GE.AND P0, PT, R11, RZ, PT ;  /* 0x000000ff0b00720c */ /* 0x000fe40003f06270 */
[----:B------:R-:W-:-:S11]  /*4300*/  ISETP.GE.AND P1, PT, R21, RZ, PT ;  /* 0x000000ff1500720c */ /* 0x000fd60003f26270 */
[----:B------:R-:W-:Y:S01]  /*4310*/  @P0 MOV R4, RZ ;  /* 0x000000ff00040202 */ /* 0x000fe20000000f00 */
[----:B------:R-:W-:Y:S02]  /*4320*/  @!P0 IMAD.MOV.U32 R4, RZ, RZ, -0x40 ;  /* 0xffffffc0ff048424 */ /* 0x000fe400078e00ff */
[----:B------:R-:W-:Y:S01]  /*4330*/  @!P0 FFMA R0, R0, 1.84467440737095516160e+19, RZ ;  /* 0x5f80000000008823 */ /* 0x000fe200000000ff */
[----:B------:R-:W-:Y:S02]  /*4340*/  @!P1 FFMA R7, R7, 1.84467440737095516160e+19, RZ ;  /* 0x5f80000007079823 */ /* 0x000fe400000000ff */
[----:B------:R-:W-:-:S07]  /*4350*/  @!P1 IADD3 R4, PT, PT, R4, 0x40, RZ ;  /* 0x0000004004049810 */ /* 0x000fce0007ffe0ff */
.L_x_64:
[----:B------:R-:W-:Y:S01]  /*4360*/  LEA R24, R2, 0xc0800000, 0x17 ;  /* 0xc080000002187811 */ /* 0x000fe200078eb8ff */
[----:B------:R-:W-:Y:S01]  /*4370*/  BSSY.RECONVERGENT B3, `(.L_x_69) ;  /* 0x0000036000037945 */ /* 0x000fe20003800200 */
[----:B------:R-:W-:-:S03]  /*4380*/  IADD3 R9, PT, PT, R9, -0x7f, RZ ;  /* 0xffffff8109097810 */ /* 0x000fc60007ffe0ff */
[----:B------:R-:W-:Y:S02]  /*4390*/  IMAD.IADD R21, R7, 0x1, -R24 ;  /* 0x0000000107157824 */ /* 0x000fe400078e0a18 */
[C---:B------:R-:W-:Y:S01]  /*43a0*/  IMAD R0, R9.reuse, -0x800000, R0 ;  /* 0xff80000009007824 */ /* 0x040fe200078e0200 */
[----:B------:R-:W-:Y:S01]  /*43b0*/  IADD3 R9, PT, PT, R9, 0x7f, -R2 ;  /* 0x0000007f09097810 */ /* 0x000fe20007ffe802 */
[----:B------:R-:W0:Y:S01]  /*43c0*/  MUFU.RCP R24, R21 ;  /* 0x0000001500187308 */ /* 0x000e220000001000 */
[----:B------:R-:W-:-:S03]  /*43d0*/  FADD.FTZ R11, -R21, -RZ ;  /* 0x800000ff150b7221 */ /* 0x000fc60000010100 */
[----:B------:R-:W-:Y:S02]  /*43e0*/  IMAD.IADD R9, R9, 0x1, R4 ;  /* 0x0000000109097824 */ /* 0x000fe400078e0204 */
[----:B0-----:R-:W-:-:S04]  /*43f0*/  FFMA R7, R24, R11, 1 ;  /* 0x3f80000018077423 */ /* 0x001fc8000000000b */
[----:B------:R-:W-:-:S04]  /*4400*/  FFMA R7, R24, R7, R24 ;  /* 0x0000000718077223 */ /* 0x000fc80000000018 */
[----:B------:R-:W-:-:S04]  /*4410*/  FFMA R24, R0, R7, RZ ;  /* 0x0000000700187223 */ /* 0x000fc800000000ff */
[----:B------:R-:W-:-:S04]  /*4420*/  FFMA R25, R11, R24, R0 ;  /* 0x000000180b197223 */ /* 0x000fc80000000000 */
[----:B------:R-:W-:-:S04]  /*4430*/  FFMA R24, R7, R25, R24 ;  /* 0x0000001907187223 */ /* 0x000fc80000000018 */
[----:B------:R-:W-:-:S04]  /*4440*/  FFMA R11, R11, R24, R0 ;  /* 0x000000180b0b7223 */ /* 0x000fc80000000000 */
[----:B------:R-:W-:-:S05]  /*4450*/  FFMA R0, R7, R11, R24 ;  /* 0x0000000b07007223 */ /* 0x000fca0000000018 */
[----:B------:R-:W-:-:S04]  /*4460*/  SHF.R.U32.HI R2, RZ, 0x17, R0 ;  /* 0x00000017ff027819 */ /* 0x000fc80000011600 */
[----:B------:R-:W-:-:S04]  /*4470*/  LOP3.LUT R2, R2, 0xff, RZ, 0xc0, !PT ;  /* 0x000000ff02027812 */ /* 0x000fc800078ec0ff */
[----:B------:R-:W-:-:S05]  /*4480*/  IADD3 R2, PT, PT, R2, R9, RZ ;  /* 0x0000000902027210 */ /* 0x000fca0007ffe0ff */
[----:B------:R-:W-:-:S05]  /*4490*/  VIADD R4, R2, 0xffffffff ;  /* 0xffffffff02047836 */ /* 0x000fca0000000000 */
[----:B------:R-:W-:-:S13]  /*44a0*/  ISETP.GE.U32.AND P0, PT, R4, 0xfe, PT ;  /* 0x000000fe0400780c */ /* 0x000fda0003f06070 */
[----:B------:R-:W-:Y:S05]  /*44b0*/  @!P0 BRA `(.L_x_70) ;  /* 0x0000000000808947 */ /* 0x000fea0003800000 */
[----:B------:R-:W-:-:S13]  /*44c0*/  ISETP.GT.AND P0, PT, R2, 0xfe, PT ;  /* 0x000000fe0200780c */ /* 0x000fda0003f04270 */
[----:B------:R-:W-:Y:S05]  /*44d0*/  @P0 BRA `(.L_x_71) ;  /* 0x00000000006c0947 */ /* 0x000fea0003800000 */
[----:B------:R-:W-:-:S13]  /*44e0*/  ISETP.GE.AND P0, PT, R2, 0x1, PT ;  /* 0x000000010200780c */ /* 0x000fda0003f06270 */
[----:B------:R-:W-:Y:S05]  /*44f0*/  @P0 BRA `(.L_x_72) ;  /* 0x0000000000740947 */ /* 0x000fea0003800000 */
[----:B------:R-:W-:Y:S02]  /*4500*/  ISETP.GE.AND P0, PT, R2, -0x18, PT ;  /* 0xffffffe80200780c */ /* 0x000fe40003f06270 */
[----:B------:R-:W-:-:S11]  /*4510*/  LOP3.LUT R0, R0, 0x80000000, RZ, 0xc0, !PT ;  /* 0x8000000000007812 */ /* 0x000fd600078ec0ff */
[----:B------:R-:W-:Y:S05]  /*4520*/  @!P0 BRA `(.L_x_72) ;  /* 0x0000000000688947 */ /* 0x000fea0003800000 */
[CCC-:B------:R-:W-:Y:S01]  /*4530*/  FFMA.RZ R9, R7.reuse, R11.reuse, R24.reuse ;  /* 0x0000000b07097223 */ /* 0x1c0fe2000000c018 */
[CCC-:B------:R-:W-:Y:S01]  /*4540*/  FFMA.RP R4, R7.reuse, R11.reuse, R24.reuse ;  /* 0x0000000b07047223 */ /* 0x1c0fe20000008018 */
[----:B------:R-:W-:Y:S01]  /*4550*/  FFMA.RM R7, R7, R11, R24 ;  /* 0x0000000b07077223 */ /* 0x000fe20000004018 */
[C---:B------:R-:W-:Y:S02]  /*4560*/  IADD3 R24, PT, PT, R2.reuse, 0x20, RZ ;  /* 0x0000002002187810 */ /* 0x040fe40007ffe0ff */
[----:B------:R-:W-:Y:S02]  /*4570*/  LOP3.LUT R9, R9, 0x7fffff, RZ, 0xc0, !PT ;  /* 0x007fffff09097812 */ /* 0x000fe400078ec0ff */
[C---:B------:R-:W-:Y:S02]  /*4580*/  ISETP.NE.AND P2, PT, R2.reuse, RZ, PT ;  /* 0x000000ff0200720c */ /* 0x040fe40003f45270 */
[----:B------:R-:W-:Y:S02]  /*4590*/  LOP3.LUT R9, R9, 0x800000, RZ, 0xfc, !PT ;  /* 0x0080000009097812 */ /* 0x000fe400078efcff */
[----:B------:R-:W-:Y:S01]  /*45a0*/  ISETP.NE.AND P1, PT, R2, RZ, PT ;  /* 0x000000ff0200720c */ /* 0x000fe20003f25270 */
[----:B------:R-:W-:Y:S01]  /*45b0*/  IMAD.MOV R2, RZ, RZ, -R2 ;  /* 0x000000ffff027224 */ /* 0x000fe200078e0a02 */
[----:B------:R-:W-:-:S02]  /*45c0*/  SHF.L.U32 R24, R9, R24, RZ ;  /* 0x0000001809187219 */ /* 0x000fc400000006ff */
[----:B------:R-:W-:Y:S02]  /*45d0*/  FSETP.NEU.FTZ.AND P0, PT, R4, R7, PT ;  /* 0x000000070400720b */ /* 0x000fe40003f1d000 */
[----:B------:R-:W-:Y:S02]  /*45e0*/  SEL R2, R2, RZ, P2 ;  /* 0x000000ff02027207 */ /* 0x000fe40001000000 */
[----:B------:R-:W-:Y:S02]  /*45f0*/  ISETP.NE.AND P1, PT, R24, RZ, P1 ;  /* 0x000000ff1800720c */ /* 0x000fe40000f25270 */
[----:B------:R-:W-:Y:S02]  /*4600*/  SHF.R.U32.HI R2, RZ, R2, R9 ;  /* 0x00000002ff027219 */ /* 0x000fe40000011609 */
[----:B------:R-:W-:Y:S02]  /*4610*/  PLOP3.LUT P0, PT, P0, P1, PT, 0xf8, 0x8f ;  /* 0x00000000008f781c */ /* 0x000fe40000703f70 */
[----:B------:R-:W-:-:S02]  /*4620*/  SHF.R.U32.HI R7, RZ, 0x1, R2 ;  /* 0x00000001ff077819 */ /* 0x000fc40000011602 */
[----:B------:R-:W-:-:S04]  /*4630*/  SEL R4, RZ, 0x1, !P0 ;  /* 0x00000001ff047807 */ /* 0x000fc80004000000 */
[----:B------:R-:W-:-:S04]  /*4640*/  LOP3.LUT R9, R4, 0x1, R7, 0xf8, !PT ;  /* 0x0000000104097812 */ /* 0x000fc800078ef807 */
[----:B------:R-:W-:-:S04]  /*4650*/  LOP3.LUT R2, R9, R2, RZ, 0xc0, !PT ;  /* 0x0000000209027212 */ /* 0x000fc800078ec0ff */
[----:B------:R-:W-:-:S04]  /*4660*/  IADD3 R7, PT, PT, R7, R2, RZ ;  /* 0x0000000207077210 */ /* 0x000fc80007ffe0ff */
[----:B------:R-:W-:Y:S01]  /*4670*/  LOP3.LUT R0, R7, R0, RZ, 0xfc, !PT ;  /* 0x0000000007007212 */ /* 0x000fe200078efcff */
[----:B------:R-:W-:Y:S06]  /*4680*/  BRA `(.L_x_72) ;  /* 0x0000000000107947 */ /* 0x000fec0003800000 */
.L_x_71:
[----:B------:R-:W-:-:S04]  /*4690*/  LOP3.LUT R0, R0, 0x80000000, RZ, 0xc0, !PT ;  /* 0x8000000000007812 */ /* 0x000fc800078ec0ff */
[----:B------:R-:W-:Y:S01]  /*46a0*/  LOP3.LUT R0, R0, 0x7f800000, RZ, 0xfc, !PT ;  /* 0x7f80000000007812 */ /* 0x000fe200078efcff */
[----:B------:R-:W-:Y:S06]  /*46b0*/  BRA `(.L_x_72) ;  /* 0x0000000000047947 */ /* 0x000fec0003800000 */
.L_x_70:
[----:B------:R-:W-:-:S07]  /*46c0*/  IMAD R0, R9, 0x800000, R0 ;  /* 0x0080000009007824 */ /* 0x000fce00078e0200 */
.L_x_72:
[----:B------:R-:W-:Y:S05]  /*46d0*/  BSYNC.RECONVERGENT B3 ;  /* 0x0000000000037941 */ /* 0x000fea0003800200 */
.L_x_69:
[----:B------:R-:W-:Y:S05]  /*46e0*/  BRA `(.L_x_73) ;  /* 0x0000000000207947 */ /* 0x000fea0003800000 */
.L_x_68:
[----:B------:R-:W-:-:S04]  /*46f0*/  LOP3.LUT R0, R7, 0x80000000, R0, 0x48, !PT ;  /* 0x8000000007007812 */ /* 0x000fc800078e4800 */
[----:B------:R-:W-:Y:S01]  /*4700*/  LOP3.LUT R0, R0, 0x7f800000, RZ, 0xfc, !PT ;  /* 0x7f80000000007812 */ /* 0x000fe200078efcff */
[----:B------:R-:W-:Y:S06]  /*4710*/  BRA `(.L_x_73) ;  /* 0x0000000000147947 */ /* 0x000fec0003800000 */
.L_x_67:
[----:B------:R-:W-:Y:S01]  /*4720*/  LOP3.LUT R0, R7, 0x80000000, R0, 0x48, !PT ;  /* 0x8000000007007812 */ /* 0x000fe200078e4800 */
[----:B------:R-:W-:Y:S06]  /*4730*/  BRA `(.L_x_73) ;  /* 0x00000000000c7947 */ /* 0x000fec0003800000 */
.L_x_66:
[----:B------:R-:W0:Y:S01]  /*4740*/  MUFU.RSQ R0, -QNAN ;  /* 0xffc0000000007908 */ /* 0x000e220000001400 */
[----:B------:R-:W-:Y:S05]  /*4750*/  BRA `(.L_x_73) ;  /* 0x0000000000047947 */ /* 0x000fea0003800000 */
.L_x_65:
[----:B------:R-:W-:-:S07]  /*4760*/  FADD.FTZ R0, R0, R7 ;  /* 0x0000000700007221 */ /* 0x000fce0000010000 */
.L_x_73:
[----:B------:R-:W-:Y:S05]  /*4770*/  BSYNC.RECONVERGENT B2 ;  /* 0x0000000000027941 */ /* 0x000fea0003800200 */
.L_x_63:
[----:B------:R-:W-:-:S04]  /*4780*/  HFMA2 R21, -RZ, RZ, 0, 0 ;  /* 0x00000000ff157431 */ /* 0x000fc800000001ff */
[----:B0-----:R-:W-:Y:S05]  /*4790*/  RET.REL.NODEC R20 `(_Z32Compute_New_Temperature_GPU_GoodPfS_Piiifffii) ;  /* 0xffffffb814187950 */ /* 0x001fea0003c3ffff */
.L_x_74:
[----:B------:R-:W-:-:S00]  /*47a0*/  BRA `(.L_x_74) ;  /* 0xfffffffc00fc7947 */ /* 0x000fc0000383ffff */
[----:B------:R-:W-:-:S00]  /*47b0*/  NOP ;  /* 0x0000000000007918 */ /* 0x000fc00000000000 */
        /* <DEDUP_REMOVED lines=12> */
.L_x_78:


//--------------------- .nv.global.init           --------------------------
	.section	.nv.global.init,"aw",@progbits
	.align	4
.nv.global.init:
	.type		__cudart_i2opi_f,@object
	.size		__cudart_i2opi_f,(.L_0 - __cudart_i2opi_f)
__cudart_i2opi_f:
        /*0000*/ 	.byte	0x41, 0x90, 0x43, 0x3c, 0x99, 0x95, 0x62, 0xdb, 0xc0, 0xdd, 0x34, 0xf5, 0xd1, 0x57, 0x27, 0xfc
        /*0010*/ 	.byte	0x29, 0x15, 0x44, 0x4e, 0x6e, 0x83, 0xf9, 0xa2
.L_0:


//--------------------- .nv.shared.reserved.0     --------------------------
	.section	.nv.shared.reserved.0,"aw",@nobits
	.weak		__nv_reservedSMEM_offset_0_alias
	.size		__nv_reservedSMEM_offset_0_alias, 0, 64
	.other		__nv_reservedSMEM_offset_0_alias,@"STO_CUDA_RESERVED_SHARED STV_DEFAULT"
__nv_reservedSMEM_offset_0_alias:
	.zero		0
	.zero		64


//--------------------- .nv.constant0._Z32Compute_New_Temperature_GPU_GoodPfS_Piiifffii --------------------------
	.section	.nv.constant0._Z32Compute_New_Temperature_GPU_GoodPfS_Piiifffii,"a",@progbits
	.sectionflags	@""
	.align	4
.nv.constant0._Z32Compute_New_Temperature_GPU_GoodPfS_Piiifffii:
	.zero		948


//--------------------- SYMBOLS --------------------------

	.type		.nv.reservedSmem.offset0,@object
	.size		.nv.reservedSmem.offset0,0x4
